//
// Generated by NVIDIA NVVM Compiler
//
// Compiler Build ID: CL-36424714
// Cuda compilation tools, release 13.0, V13.0.88
// Based on NVVM 20.0.0
//

.version 9.0
.target sm_100
.address_size 64

	// .globl	_Z31C_e_H_optim_compute_P_HT_kernelPdS_S_PiS0_S_iiii
// _ZZ31C_e_H_optim_compute_P_HT_kernelPdS_S_PiS0_S_iiiiE6P_tile has been demoted

.visible .entry _Z31C_e_H_optim_compute_P_HT_kernelPdS_S_PiS0_S_iiii(
	.param .u64 .ptr .align 1 _Z31C_e_H_optim_compute_P_HT_kernelPdS_S_PiS0_S_iiii_param_0,
	.param .u64 .ptr .align 1 _Z31C_e_H_optim_compute_P_HT_kernelPdS_S_PiS0_S_iiii_param_1,
	.param .u64 .ptr .align 1 _Z31C_e_H_optim_compute_P_HT_kernelPdS_S_PiS0_S_iiii_param_2,
	.param .u64 .ptr .align 1 _Z31C_e_H_optim_compute_P_HT_kernelPdS_S_PiS0_S_iiii_param_3,
	.param .u64 .ptr .align 1 _Z31C_e_H_optim_compute_P_HT_kernelPdS_S_PiS0_S_iiii_param_4,
	.param .u64 .ptr .align 1 _Z31C_e_H_optim_compute_P_HT_kernelPdS_S_PiS0_S_iiii_param_5,
	.param .u32 _Z31C_e_H_optim_compute_P_HT_kernelPdS_S_PiS0_S_iiii_param_6,
	.param .u32 _Z31C_e_H_optim_compute_P_HT_kernelPdS_S_PiS0_S_iiii_param_7,
	.param .u32 _Z31C_e_H_optim_compute_P_HT_kernelPdS_S_PiS0_S_iiii_param_8,
	.param .u32 _Z31C_e_H_optim_compute_P_HT_kernelPdS_S_PiS0_S_iiii_param_9
)
{
	.reg .pred 	%p<22>;
	.reg .b32 	%r<81>;
	.reg .b64 	%rd<56>;
	.reg .b64 	%fd<136>;
	// demoted variable
	.shared .align 8 .b8 _ZZ31C_e_H_optim_compute_P_HT_kernelPdS_S_PiS0_S_iiiiE6P_tile[8192];
	ld.param.u64 	%rd16, [_Z31C_e_H_optim_compute_P_HT_kernelPdS_S_PiS0_S_iiii_param_0];
	ld.param.u64 	%rd12, [_Z31C_e_H_optim_compute_P_HT_kernelPdS_S_PiS0_S_iiii_param_1];
	ld.param.u64 	%rd13, [_Z31C_e_H_optim_compute_P_HT_kernelPdS_S_PiS0_S_iiii_param_2];
	ld.param.u64 	%rd14, [_Z31C_e_H_optim_compute_P_HT_kernelPdS_S_PiS0_S_iiii_param_3];
	ld.param.u64 	%rd17, [_Z31C_e_H_optim_compute_P_HT_kernelPdS_S_PiS0_S_iiii_param_4];
	ld.param.u64 	%rd15, [_Z31C_e_H_optim_compute_P_HT_kernelPdS_S_PiS0_S_iiii_param_5];
	ld.param.u32 	%r32, [_Z31C_e_H_optim_compute_P_HT_kernelPdS_S_PiS0_S_iiii_param_6];
	ld.param.u32 	%r33, [_Z31C_e_H_optim_compute_P_HT_kernelPdS_S_PiS0_S_iiii_param_7];
	ld.param.u32 	%r34, [_Z31C_e_H_optim_compute_P_HT_kernelPdS_S_PiS0_S_iiii_param_8];
	cvta.to.global.u64 	%rd1, %rd16;
	cvta.to.global.u64 	%rd18, %rd17;
	mov.u32 	%r1, %tid.y;
	mov.u32 	%r2, %tid.x;
	mov.u32 	%r35, %ctaid.y;
	mov.u32 	%r36, %ntid.y;
	mad.lo.s32 	%r3, %r35, %r36, %r1;
	mov.u32 	%r37, %ctaid.x;
	mov.u32 	%r38, %ntid.x;
	mad.lo.s32 	%r4, %r37, %r38, %r2;
	mul.wide.s32 	%rd19, %r4, 4;
	add.s64 	%rd2, %rd18, %rd19;
	ld.global.u32 	%r5, [%rd2+4];
	setp.lt.s32 	%p1, %r33, 1;
	mov.f64 	%fd134, 0d0000000000000000;
	@%p1 bra 	$L__BB0_23;
	ld.global.u32 	%r80, [%rd2];
	mul.lo.s32 	%r40, %r34, %r3;
	shl.b32 	%r41, %r1, 8;
	mov.u32 	%r42, _ZZ31C_e_H_optim_compute_P_HT_kernelPdS_S_PiS0_S_iiiiE6P_tile;
	add.s32 	%r7, %r42, %r41;
	shl.b32 	%r43, %r2, 3;
	add.s32 	%r8, %r7, %r43;
	and.b32  	%r9, %r34, 15;
	and.b32  	%r10, %r34, 7;
	and.b32  	%r11, %r34, 2147483632;
	and.b32  	%r12, %r34, 3;
	neg.s32 	%r13, %r11;
	cvt.u64.u32 	%rd3, %r40;
	mul.wide.u32 	%rd20, %r40, 8;
	add.s64 	%rd21, %rd20, %rd1;
	add.s64 	%rd4, %rd21, 64;
	cvta.to.global.u64 	%rd5, %rd12;
	cvta.to.global.u64 	%rd6, %rd14;
	cvta.to.global.u64 	%rd7, %rd13;
	mov.f64 	%fd134, 0d0000000000000000;
	mov.b32 	%r72, 0;
$L__BB0_2:
	setp.ge.u32 	%p2, %r3, %r33;
	add.s32 	%r16, %r72, %r2;
	mul.lo.s32 	%r17, %r16, %r34;
	setp.ge.s32 	%p3, %r16, %r33;
	mov.f64 	%fd132, 0d0000000000000000;
	or.pred  	%p4, %p2, %p3;
	@%p4 bra 	$L__BB0_18;
	setp.lt.s32 	%p5, %r34, 1;
	mov.f64 	%fd131, 0d0000000000000000;
	@%p5 bra 	$L__BB0_17;
	setp.lt.u32 	%p6, %r34, 16;
	mov.f64 	%fd131, 0d0000000000000000;
	mov.b32 	%r77, 0;
	@%p6 bra 	$L__BB0_7;
	mov.f64 	%fd131, 0d0000000000000000;
	mov.u32 	%r74, %r17;
	mov.u64 	%rd55, %rd4;
	mov.u32 	%r75, %r13;
$L__BB0_6:
	.pragma "nounroll";
	mul.wide.s32 	%rd22, %r74, 8;
	add.s64 	%rd23, %rd1, %rd22;
	ld.global.f64 	%fd29, [%rd55+-64];
	ld.global.f64 	%fd30, [%rd23];
	fma.rn.f64 	%fd31, %fd29, %fd30, %fd131;
	ld.global.f64 	%fd32, [%rd55+-56];
	ld.global.f64 	%fd33, [%rd23+8];
	fma.rn.f64 	%fd34, %fd32, %fd33, %fd31;
	ld.global.f64 	%fd35, [%rd55+-48];
	ld.global.f64 	%fd36, [%rd23+16];
	fma.rn.f64 	%fd37, %fd35, %fd36, %fd34;
	ld.global.f64 	%fd38, [%rd55+-40];
	ld.global.f64 	%fd39, [%rd23+24];
	fma.rn.f64 	%fd40, %fd38, %fd39, %fd37;
	ld.global.f64 	%fd41, [%rd55+-32];
	ld.global.f64 	%fd42, [%rd23+32];
	fma.rn.f64 	%fd43, %fd41, %fd42, %fd40;
	ld.global.f64 	%fd44, [%rd55+-24];
	ld.global.f64 	%fd45, [%rd23+40];
	fma.rn.f64 	%fd46, %fd44, %fd45, %fd43;
	ld.global.f64 	%fd47, [%rd55+-16];
	ld.global.f64 	%fd48, [%rd23+48];
	fma.rn.f64 	%fd49, %fd47, %fd48, %fd46;
	ld.global.f64 	%fd50, [%rd55+-8];
	ld.global.f64 	%fd51, [%rd23+56];
	fma.rn.f64 	%fd52, %fd50, %fd51, %fd49;
	ld.global.f64 	%fd53, [%rd55];
	ld.global.f64 	%fd54, [%rd23+64];
	fma.rn.f64 	%fd55, %fd53, %fd54, %fd52;
	ld.global.f64 	%fd56, [%rd55+8];
	ld.global.f64 	%fd57, [%rd23+72];
	fma.rn.f64 	%fd58, %fd56, %fd57, %fd55;
	ld.global.f64 	%fd59, [%rd55+16];
	ld.global.f64 	%fd60, [%rd23+80];
	fma.rn.f64 	%fd61, %fd59, %fd60, %fd58;
	ld.global.f64 	%fd62, [%rd55+24];
	ld.global.f64 	%fd63, [%rd23+88];
	fma.rn.f64 	%fd64, %fd62, %fd63, %fd61;
	ld.global.f64 	%fd65, [%rd55+32];
	ld.global.f64 	%fd66, [%rd23+96];
	fma.rn.f64 	%fd67, %fd65, %fd66, %fd64;
	ld.global.f64 	%fd68, [%rd55+40];
	ld.global.f64 	%fd69, [%rd23+104];
	fma.rn.f64 	%fd70, %fd68, %fd69, %fd67;
	ld.global.f64 	%fd71, [%rd55+48];
	ld.global.f64 	%fd72, [%rd23+112];
	fma.rn.f64 	%fd73, %fd71, %fd72, %fd70;
	ld.global.f64 	%fd74, [%rd55+56];
	ld.global.f64 	%fd75, [%rd23+120];
	fma.rn.f64 	%fd131, %fd74, %fd75, %fd73;
	add.s32 	%r75, %r75, 16;
	add.s64 	%rd55, %rd55, 128;
	add.s32 	%r74, %r74, 16;
	setp.ne.s32 	%p7, %r75, 0;
	mov.u32 	%r77, %r11;
	@%p7 bra 	$L__BB0_6;
$L__BB0_7:
	setp.eq.s32 	%p8, %r9, 0;
	@%p8 bra 	$L__BB0_17;
	add.s32 	%r45, %r9, -1;
	setp.lt.u32 	%p9, %r45, 7;
	@%p9 bra 	$L__BB0_10;
	cvt.u32.u64 	%r46, %rd3;
	add.s32 	%r47, %r77, %r46;
	mul.wide.u32 	%rd24, %r47, 8;
	add.s64 	%rd25, %rd1, %rd24;
	ld.global.f64 	%fd77, [%rd25];
	add.s32 	%r48, %r77, %r17;
	mul.wide.s32 	%rd26, %r48, 8;
	add.s64 	%rd27, %rd1, %rd26;
	ld.global.f64 	%fd78, [%rd27];
	fma.rn.f64 	%fd79, %fd77, %fd78, %fd131;
	cvt.u64.u32 	%rd28, %r77;
	add.s64 	%rd29, %rd28, %rd3;
	shl.b64 	%rd30, %rd29, 3;
	add.s64 	%rd31, %rd1, %rd30;
	ld.global.f64 	%fd80, [%rd31+8];
	ld.global.f64 	%fd81, [%rd27+8];
	fma.rn.f64 	%fd82, %fd80, %fd81, %fd79;
	ld.global.f64 	%fd83, [%rd31+16];
	ld.global.f64 	%fd84, [%rd27+16];
	fma.rn.f64 	%fd85, %fd83, %fd84, %fd82;
	ld.global.f64 	%fd86, [%rd31+24];
	ld.global.f64 	%fd87, [%rd27+24];
	fma.rn.f64 	%fd88, %fd86, %fd87, %fd85;
	ld.global.f64 	%fd89, [%rd31+32];
	ld.global.f64 	%fd90, [%rd27+32];
	fma.rn.f64 	%fd91, %fd89, %fd90, %fd88;
	ld.global.f64 	%fd92, [%rd31+40];
	ld.global.f64 	%fd93, [%rd27+40];
	fma.rn.f64 	%fd94, %fd92, %fd93, %fd91;
	ld.global.f64 	%fd95, [%rd31+48];
	ld.global.f64 	%fd96, [%rd27+48];
	fma.rn.f64 	%fd97, %fd95, %fd96, %fd94;
	ld.global.f64 	%fd98, [%rd31+56];
	ld.global.f64 	%fd99, [%rd27+56];
	fma.rn.f64 	%fd131, %fd98, %fd99, %fd97;
	add.s32 	%r77, %r77, 8;
$L__BB0_10:
	setp.eq.s32 	%p10, %r10, 0;
	@%p10 bra 	$L__BB0_17;
	add.s32 	%r49, %r10, -1;
	setp.lt.u32 	%p11, %r49, 3;
	@%p11 bra 	$L__BB0_13;
	cvt.u32.u64 	%r50, %rd3;
	add.s32 	%r51, %r77, %r50;
	mul.wide.u32 	%rd32, %r51, 8;
	add.s64 	%rd33, %rd1, %rd32;
	ld.global.f64 	%fd101, [%rd33];
	add.s32 	%r52, %r77, %r17;
	mul.wide.s32 	%rd34, %r52, 8;
	add.s64 	%rd35, %rd1, %rd34;
	ld.global.f64 	%fd102, [%rd35];
	fma.rn.f64 	%fd103, %fd101, %fd102, %fd131;
	cvt.u64.u32 	%rd36, %r77;
	add.s64 	%rd37, %rd36, %rd3;
	shl.b64 	%rd38, %rd37, 3;
	add.s64 	%rd39, %rd1, %rd38;
	ld.global.f64 	%fd104, [%rd39+8];
	ld.global.f64 	%fd105, [%rd35+8];
	fma.rn.f64 	%fd106, %fd104, %fd105, %fd103;
	ld.global.f64 	%fd107, [%rd39+16];
	ld.global.f64 	%fd108, [%rd35+16];
	fma.rn.f64 	%fd109, %fd107, %fd108, %fd106;
	ld.global.f64 	%fd110, [%rd39+24];
	ld.global.f64 	%fd111, [%rd35+24];
	fma.rn.f64 	%fd131, %fd110, %fd111, %fd109;
	add.s32 	%r77, %r77, 4;
$L__BB0_13:
	setp.eq.s32 	%p12, %r12, 0;
	@%p12 bra 	$L__BB0_17;
	cvt.u32.u64 	%r53, %rd3;
	setp.eq.s32 	%p13, %r12, 1;
	add.s32 	%r54, %r77, %r53;
	mul.wide.u32 	%rd40, %r54, 8;
	add.s64 	%rd41, %rd1, %rd40;
	ld.global.f64 	%fd112, [%rd41];
	add.s32 	%r55, %r77, %r17;
	mul.wide.s32 	%rd42, %r55, 8;
	add.s64 	%rd10, %rd1, %rd42;
	ld.global.f64 	%fd113, [%rd10];
	fma.rn.f64 	%fd131, %fd112, %fd113, %fd131;
	@%p13 bra 	$L__BB0_17;
	setp.eq.s32 	%p14, %r12, 2;
	cvt.u64.u32 	%rd43, %r77;
	add.s64 	%rd44, %rd43, %rd3;
	shl.b64 	%rd45, %rd44, 3;
	add.s64 	%rd11, %rd1, %rd45;
	ld.global.f64 	%fd114, [%rd11+8];
	ld.global.f64 	%fd115, [%rd10+8];
	fma.rn.f64 	%fd131, %fd114, %fd115, %fd131;
	@%p14 bra 	$L__BB0_17;
	ld.global.f64 	%fd116, [%rd11+16];
	ld.global.f64 	%fd117, [%rd10+16];
	fma.rn.f64 	%fd131, %fd116, %fd117, %fd131;
$L__BB0_17:
	rem.u32 	%r56, %r16, %r72;
	rem.u32 	%r57, %r3, %r72;
	add.s32 	%r58, %r3, %r56;
	sub.s32 	%r59, %r16, %r58;
	add.s32 	%r60, %r59, %r57;
	shl.b32 	%r61, %r60, 1;
	rem.s32 	%r62, %r16, %r72;
	not.b32 	%r63, %r57;
	add.s32 	%r64, %r72, %r63;
	add.s32 	%r65, %r64, %r62;
	add.s32 	%r66, %r65, %r61;
	mul.wide.s32 	%rd46, %r66, 8;
	add.s64 	%rd47, %rd5, %rd46;
	ld.global.f64 	%fd118, [%rd47];
	mul.f64 	%fd132, %fd131, %fd118;
$L__BB0_18:
	st.shared.f64 	[%r8], %fd132;
	bar.sync 	0;
	setp.ge.s32 	%p15, %r80, %r5;
	@%p15 bra 	$L__BB0_22;
	mov.u32 	%r79, %r80;
$L__BB0_20:
	mul.wide.s32 	%rd48, %r79, 4;
	add.s64 	%rd49, %rd6, %rd48;
	ld.global.u32 	%r67, [%rd49];
	sub.s32 	%r28, %r67, %r72;
	setp.gt.s32 	%p16, %r28, 31;
	mov.u32 	%r80, %r79;
	@%p16 bra 	$L__BB0_22;
	shl.b32 	%r68, %r28, 3;
	add.s32 	%r69, %r7, %r68;
	ld.shared.f64 	%fd119, [%r69];
	mul.wide.s32 	%rd50, %r79, 8;
	add.s64 	%rd51, %rd7, %rd50;
	ld.global.f64 	%fd120, [%rd51];
	fma.rn.f64 	%fd134, %fd119, %fd120, %fd134;
	add.s32 	%r79, %r79, 1;
	setp.ne.s32 	%p17, %r79, %r5;
	mov.u32 	%r80, %r5;
	@%p17 bra 	$L__BB0_20;
$L__BB0_22:
	add.s32 	%r72, %r72, 32;
	setp.lt.s32 	%p18, %r72, %r33;
	@%p18 bra 	$L__BB0_2;
$L__BB0_23:
	setp.ge.s32 	%p19, %r3, %r33;
	setp.ge.s32 	%p20, %r4, %r32;
	or.pred  	%p21, %p20, %p19;
	@%p21 bra 	$L__BB0_25;
	add.s32 	%r70, %r34, -1;
	cvt.rn.f64.s32 	%fd121, %r70;
	div.rn.f64 	%fd122, %fd134, %fd121;
	mad.lo.s32 	%r71, %r32, %r3, %r4;
	cvta.to.global.u64 	%rd52, %rd15;
	mul.wide.s32 	%rd53, %r71, 8;
	add.s64 	%rd54, %rd52, %rd53;
	st.global.f64 	[%rd54], %fd122;
$L__BB0_25:
	ret;

}


// ===== COMPILED SASS (sm_100) =====

	.target	sm_100

	.elftype	@"ET_EXEC"


//--------------------- .note.nv.tkinfo           --------------------------
	.section	.note.nv.tkinfo,"",@"SHT_NOTE"
	.sectionflags	@"SHF_NOTE_NV_TKINFO"
	.tkinfo
        /*0018*/ 	.word	0x00000002
        /*0030*/ 	.string	""
        /*0030*/ 	.string	"ptxas"
        /*0030*/ 	.string	"Cuda compilation tools, release 13.0, V13.0.88"
        /*0030*/ 	.string	"Build cuda_13.0.r13.0/compiler.36424714_0"
        /*0030*/ 	.string	"-arch sm_100 -m 64 "



//--------------------- .note.nv.cuinfo           --------------------------
	.section	.note.nv.cuinfo,"",@"SHT_NOTE"
	.sectionflags	@"SHF_NOTE_NV_CUINFO"
        /*0018*/ 	.short	0x0002
        /*001a*/ 	.short	0x0064
        /*001c*/ 	.short	0x0082
	.zero		2


//--------------------- .nv.info                  --------------------------
	.section	.nv.info,"",@"SHT_CUDA_INFO"
	.align	4


	//----- nvinfo : EIATTR_REGCOUNT
	.align		4
        /*0000*/ 	.byte	0x04, 0x2f
        /*0002*/ 	.short	(.L_1 - .L_0)
	.align		4
.L_0:
        /*0004*/ 	.word	index@(_Z31C_e_H_optim_compute_P_HT_kernelPdS_S_PiS0_S_iiii)
        /*0008*/ 	.word	0x00000020


	//----- nvinfo : EIATTR_FRAME_SIZE
	.align		4
.L_1:
        /*000c*/ 	.byte	0x04, 0x11
        /*000e*/ 	.short	(.L_3 - .L_2)
	.align		4
.L_2:
        /*0010*/ 	.word	index@($__internal_0_$__cuda_sm20_div_rn_f64_full)
        /*0014*/ 	.word	0x00000000


	//----- nvinfo : EIATTR_FRAME_SIZE
	.align		4
.L_3:
        /*0018*/ 	.byte	0x04, 0x11
        /*001a*/ 	.short	(.L_5 - .L_4)
	.align		4
.L_4:
        /*001c*/ 	.word	index@(_Z31C_e_H_optim_compute_P_HT_kernelPdS_S_PiS0_S_iiii)
        /*0020*/ 	.word	0x00000000


	//----- nvinfo : EIATTR_MIN_STACK_SIZE
	.align		4
.L_5:
        /*0024*/ 	.byte	0x04, 0x12
        /*0026*/ 	.short	(.L_7 - .L_6)
	.align		4
.L_6:
        /*0028*/ 	.word	index@(_Z31C_e_H_optim_compute_P_HT_kernelPdS_S_PiS0_S_iiii)
        /*002c*/ 	.word	0x00000000
.L_7:


//--------------------- .nv.compat                --------------------------
	.section	.nv.compat,"",@"SHT_CUDA_COMPAT_INFO"
	.align	4
        /*0000*/ 	.byte	0x02, 0x09, 0x00, 0x00, 0x02, 0x02, 0x01, 0x00, 0x02, 0x05, 0x05, 0x00, 0x03, 0x07, 0x01, 0x01
        /*0010*/ 	.byte	0x02, 0x03, 0x00, 0x00, 0x02, 0x06, 0x01, 0x00, 0x04, 0x0b, 0x08, 0x00, 0x01, 0x00, 0x00, 0x00
        /*0020*/ 	.byte	0x00, 0x00, 0x00, 0x00


//--------------------- .nv.info._Z31C_e_H_optim_compute_P_HT_kernelPdS_S_PiS0_S_iiii --------------------------
	.section	.nv.info._Z31C_e_H_optim_compute_P_HT_kernelPdS_S_PiS0_S_iiii,"",@"SHT_CUDA_INFO"
	.sectionflags	@""
	.align	4


	//----- nvinfo : EIATTR_CUDA_API_VERSION
	.align		4
        /*0000*/ 	.byte	0x04, 0x37
        /*0002*/ 	.short	(.L_9 - .L_8)
.L_8:
        /*0004*/ 	.word	0x00000082


	//----- nvinfo : EIATTR_KPARAM_INFO
	.align		4
.L_9:
        /*0008*/ 	.byte	0x04, 0x17
        /*000a*/ 	.short	(.L_11 - .L_10)
.L_10:
        /*000c*/ 	.word	0x00000000
        /*0010*/ 	.short	0x0009
        /*0012*/ 	.short	0x003c
        /*0014*/ 	.byte	0x00, 0xf0, 0x11, 0x00


	//----- nvinfo : EIATTR_KPARAM_INFO
	.align		4
.L_11:
        /*0018*/ 	.byte	0x04, 0x17
        /*001a*/ 	.short	(.L_13 - .L_12)
.L_12:
        /*001c*/ 	.word	0x00000000
        /*0020*/ 	.short	0x0008
        /*0022*/ 	.short	0x0038
        /*0024*/ 	.byte	0x00, 0xf0, 0x11, 0x00


	//----- nvinfo : EIATTR_KPARAM_INFO
	.align		4
.L_13:
        /*0028*/ 	.byte	0x04, 0x17
        /*002a*/ 	.short	(.L_15 - .L_14)
.L_14:
        /*002c*/ 	.word	0x00000000
        /*0030*/ 	.short	0x0007
        /*0032*/ 	.short	0x0034
        /*0034*/ 	.byte	0x00, 0xf0, 0x11, 0x00


	//----- nvinfo : EIATTR_KPARAM_INFO
	.align		4
.L_15:
        /*0038*/ 	.byte	0x04, 0x17
        /*003a*/ 	.short	(.L_17 - .L_16)
.L_16:
        /*003c*/ 	.word	0x00000000
        /*0040*/ 	.short	0x0006
        /*0042*/ 	.short	0x0030
        /*0044*/ 	.byte	0x00, 0xf0, 0x11, 0x00


	//----- nvinfo : EIATTR_KPARAM_INFO
	.align		4
.L_17:
        /*0048*/ 	.byte	0x04, 0x17
        /*004a*/ 	.short	(.L_19 - .L_18)
.L_18:
        /*004c*/ 	.word	0x00000000
        /*0050*/ 	.short	0x0005
        /*0052*/ 	.short	0x0028
        /*0054*/ 	.byte	0x00, 0xf5, 0x21, 0x00


	//----- nvinfo : EIATTR_KPARAM_INFO
	.align		4
.L_19:
        /*0058*/ 	.byte	0x04, 0x17
        /*005a*/ 	.short	(.L_21 - .L_20)
.L_20:
        /*005c*/ 	.word	0x00000000
        /*0060*/ 	.short	0x0004
        /*0062*/ 	.short	0x0020
        /*0064*/ 	.byte	0x00, 0xf5, 0x21, 0x00


	//----- nvinfo : EIATTR_KPARAM_INFO
	.align		4
.L_21:
        /*0068*/ 	.byte	0x04, 0x17
        /*006a*/ 	.short	(.L_23 - .L_22)
.L_22:
        /*006c*/ 	.word	0x00000000
        /*0070*/ 	.short	0x0003
        /*0072*/ 	.short	0x0018
        /*0074*/ 	.byte	0x00, 0xf5, 0x21, 0x00


	//----- nvinfo : EIATTR_KPARAM_INFO
	.align		4
.L_23:
        /*0078*/ 	.byte	0x04, 0x17
        /*007a*/ 	.short	(.L_25 - .L_24)
.L_24:
        /*007c*/ 	.word	0x00000000
        /*0080*/ 	.short	0x0002
        /*0082*/ 	.short	0x0010
        /*0084*/ 	.byte	0x00, 0xf5, 0x21, 0x00


	//----- nvinfo : EIATTR_KPARAM_INFO
	.align		4
.L_25:
        /*0088*/ 	.byte	0x04, 0x17
        /*008a*/ 	.short	(.L_27 - .L_26)
.L_26:
        /*008c*/ 	.word	0x00000000
        /*0090*/ 	.short	0x0001
        /*0092*/ 	.short	0x0008
        /*0094*/ 	.byte	0x00, 0xf5, 0x21, 0x00


	//----- nvinfo : EIATTR_KPARAM_INFO
	.align		4
.L_27:
        /*0098*/ 	.byte	0x04, 0x17
        /*009a*/ 	.short	(.L_29 - .L_28)
.L_28:
        /*009c*/ 	.word	0x00000000
        /*00a0*/ 	.short	0x0000
        /*00a2*/ 	.short	0x0000
        /*00a4*/ 	.byte	0x00, 0xf5, 0x21, 0x00


	//----- nvinfo : EIATTR_SPARSE_MMA_MASK
	.align		4
.L_29:
        /*00a8*/ 	.byte	0x03, 0x50
        /*00aa*/ 	.short	0x0000


	//----- nvinfo : EIATTR_MAXREG_COUNT
	.align		4
        /*00ac*/ 	.byte	0x03, 0x1b
        /*00ae*/ 	.short	0x00ff


	//----- nvinfo : EIATTR_NUM_BARRIERS
	.align		4
        /*00b0*/ 	.byte	0x02, 0x4c
        /*00b2*/ 	.byte	0x01
	.zero		1


	//----- nvinfo : EIATTR_MERCURY_ISA_VERSION
	.align		4
        /*00b4*/ 	.byte	0x03, 0x5f
        /*00b6*/ 	.short	0x0101


	//----- nvinfo : EIATTR_VRC_CTA_INIT_COUNT
	.align		4
        /*00b8*/ 	.byte	0x02, 0x4a
	.zero		1
	.zero		1


	//----- nvinfo : EIATTR_EXIT_INSTR_OFFSETS
	.align		4
        /*00bc*/ 	.byte	0x04, 0x1c
        /*00be*/ 	.short	(.L_31 - .L_30)


	//   ....[0]....
.L_30:
        /*00c0*/ 	.word	0x00001280


	//   ....[1]....
        /*00c4*/ 	.word	0x00001470


	//----- nvinfo : EIATTR_CRS_STACK_SIZE
	.align		4
.L_31:
        /*00c8*/ 	.byte	0x04, 0x1e
        /*00ca*/ 	.short	(.L_33 - .L_32)
.L_32:
        /*00cc*/ 	.word	0x00000000


	//----- nvinfo : EIATTR_CBANK_PARAM_SIZE
	.align		4
.L_33:
        /*00d0*/ 	.byte	0x03, 0x19
        /*00d2*/ 	.short	0x0040


	//----- nvinfo : EIATTR_PARAM_CBANK
	.align		4
        /*00d4*/ 	.byte	0x04, 0x0a
        /*00d6*/ 	.short	(.L_35 - .L_34)
	.align		4
.L_34:
        /*00d8*/ 	.word	index@(.nv.constant0._Z31C_e_H_optim_compute_P_HT_kernelPdS_S_PiS0_S_iiii)
        /*00dc*/ 	.short	0x0380
        /*00de*/ 	.short	0x0040


	//----- nvinfo : EIATTR_SW_WAR
	.align		4
.L_35:
        /*00e0*/ 	.byte	0x04, 0x36
        /*00e2*/ 	.short	(.L_37 - .L_36)
.L_36:
        /*00e4*/ 	.word	0x00000008
.L_37:


//--------------------- .nv.callgraph             --------------------------
	.section	.nv.callgraph,"",@"SHT_CUDA_CALLGRAPH"
	.align	4
	.sectionentsize	8
	.align		4
        /*0000*/ 	.word	0x00000000
	.align		4
        /*0004*/ 	.word	0xffffffff
	.align		4
        /*0008*/ 	.word	0x00000000
	.align		4
        /*000c*/ 	.word	0xfffffffe
	.align		4
        /*0010*/ 	.word	0x00000000
	.align		4
        /*0014*/ 	.word	0xfffffffd
	.align		4
        /*0018*/ 	.word	0x00000000
	.align		4
        /*001c*/ 	.word	0xfffffffc


//--------------------- .text._Z31C_e_H_optim_compute_P_HT_kernelPdS_S_PiS0_S_iiii --------------------------
	.section	.text._Z31C_e_H_optim_compute_P_HT_kernelPdS_S_PiS0_S_iiii,"ax",@progbits
	.align	128
        .global         _Z31C_e_H_optim_compute_P_HT_kernelPdS_S_PiS0_S_iiii
        .type           _Z31C_e_H_optim_compute_P_HT_kernelPdS_S_PiS0_S_iiii,@function
        .size           _Z31C_e_H_optim_compute_P_HT_kernelPdS_S_PiS0_S_iiii,(.L_x_20 - _Z31C_e_H_optim_compute_P_HT_kernelPdS_S_PiS0_S_iiii)
        .other          _Z31C_e_H_optim_compute_P_HT_kernelPdS_S_PiS0_S_iiii,@"STO_CUDA_ENTRY STV_DEFAULT"
_Z31C_e_H_optim_compute_P_HT_kernelPdS_S_PiS0_S_iiii:
.text._Z31C_e_H_optim_compute_P_HT_kernelPdS_S_PiS0_S_iiii:
[----:B------:R-:W-:Y:S01]  /*0000*/  LDC R1, c[0x0][0x37c] ;  /* 0x0000df00ff017b82 */ /* 0x000fe20000000800 */
[----:B------:R-:W0:Y:S01]  /*0010*/  S2R R10, SR_TID.Y ;  /* 0x00000000000a7919 */ /* 0x000e220000002200 */
[----:B------:R-:W1:Y:S06]  /*0020*/  LDCU UR10, c[0x0][0x3b4] ;  /* 0x00007680ff0a77ac */ /* 0x000e6c0008000800 */
[----:B------:R-:W0:Y:S01]  /*0030*/  S2UR UR4, SR_CTAID.Y ;  /* 0x00000000000479c3 */ /* 0x000e220000002600 */
[----:B------:R-:W-:Y:S01]  /*0040*/  CS2R R8, SRZ ;  /* 0x0000000000087805 */ /* 0x000fe2000001ff00 */
[----:B------:R-:W2:Y:S01]  /*0050*/  S2R R0, SR_TID.X ;  /* 0x0000000000007919 */ /* 0x000ea20000002100 */
[----:B------:R-:W3:Y:S05]  /*0060*/  LDCU.64 UR12, c[0x0][0x358] ;  /* 0x00006b00ff0c77ac */ /* 0x000eea0008000a00 */
[----:B------:R-:W0:Y:S08]  /*0070*/  LDC R3, c[0x0][0x364] ;  /* 0x0000d900ff037b82 */ /* 0x000e300000000800 */
[----:B------:R-:W2:Y:S01]  /*0080*/  S2UR UR5, SR_CTAID.X ;  /* 0x00000000000579c3 */ /* 0x000ea20000002500 */
[----:B-1----:R-:W-:-:S07]  /*0090*/  UISETP.GE.AND UP0, UPT, UR10, 0x1, UPT ;  /* 0x000000010a00788c */ /* 0x002fce000bf06270 */
[----:B------:R-:W2:Y:S01]  /*00a0*/  LDC R5, c[0x0][0x360] ;  /* 0x0000d800ff057b82 */ /* 0x000ea20000000800 */
[----:B0-----:R-:W-:Y:S02]  /*00b0*/  IMAD R2, R3, UR4, R10 ;  /* 0x0000000403027c24 */ /* 0x001fe4000f8e020a */
[----:B--2---:R-:W-:Y:S01]  /*00c0*/  IMAD R3, R5, UR5, R0 ;  /* 0x0000000505037c24 */ /* 0x004fe2000f8e0200 */
[----:B---3--:R-:W-:Y:S06]  /*00d0*/  BRA.U !UP0, `(.L_x_0) ;  /* 0x00000011085c7547 */ /* 0x008fec000b800000 */
[----:B------:R-:W0:Y:S01]  /*00e0*/  LDC.64 R24, c[0x0][0x380] ;  /* 0x0000e000ff187b82 */ /* 0x000e220000000a00 */
[----:B------:R-:W1:Y:S07]  /*00f0*/  LDCU UR7, c[0x0][0x3b8] ;  /* 0x00007700ff0777ac */ /* 0x000e6e0008000800 */
[----:B------:R-:W2:Y:S08]  /*0100*/  LDC.64 R8, c[0x0][0x3a0] ;  /* 0x0000e800ff087b82 */ /* 0x000eb00000000a00 */
[----:B------:R-:W3:Y:S01]  /*0110*/  S2UR UR5, SR_CgaCtaId ;  /* 0x00000000000579c3 */ /* 0x000ee20000008800 */
[----:B-1----:R-:W-:Y:S01]  /*0120*/  IMAD R6, R2, UR7, RZ ;  /* 0x0000000702067c24 */ /* 0x002fe2000f8e02ff */
[----:B------:R-:W-:-:S03]  /*0130*/  UMOV UR4, 0x400 ;  /* 0x0000040000047882 */ /* 0x000fc60000000000 */
[----:B0-----:R-:W-:-:S03]  /*0140*/  IMAD.WIDE.U32 R24, R6, 0x8, R24 ;  /* 0x0000000806187825 */ /* 0x001fc600078e0018 */
[----:B------:R-:W-:Y:S01]  /*0150*/  IADD3 R7, P0, PT, R24, 0x40, RZ ;  /* 0x0000004018077810 */ /* 0x000fe20007f1e0ff */
[----:B--2---:R-:W-:Y:S01]  /*0160*/  IMAD.WIDE R8, R3, 0x4, R8 ;  /* 0x0000000403087825 */ /* 0x004fe200078e0208 */
[----:B------:R-:W-:-:S04]  /*0170*/  ULOP3.LUT UR8, UR7, 0xf, URZ, 0xc0, !UPT ;  /* 0x0000000f07087892 */ /* 0x000fc8000f8ec0ff */
[----:B------:R-:W5:Y:S01]  /*0180*/  LDG.E R4, desc[UR12][R8.64+0x4] ;  /* 0x0000040c08047981 */ /* 0x000f62000c1e1900 */
[----:B---3--:R-:W-:-:S03]  /*0190*/  ULEA UR4, UR5, UR4, 0x18 ;  /* 0x0000000405047291 */ /* 0x008fc6000f8ec0ff */
[----:B------:R0:W5:Y:S01]  /*01a0*/  LDG.E R5, desc[UR12][R8.64] ;  /* 0x0000000c08057981 */ /* 0x000162000c1e1900 */
[----:B------:R-:W-:Y:S01]  /*01b0*/  IMAD.X R24, RZ, RZ, R25, P0 ;  /* 0x000000ffff187224 */ /* 0x000fe200000e0619 */
[----:B------:R-:W-:Y:S02]  /*01c0*/  ULOP3.LUT UR9, UR7, 0x7, URZ, 0xc0, !UPT ;  /* 0x0000000707097892 */ /* 0x000fe4000f8ec0ff */
[----:B------:R-:W-:Y:S01]  /*01d0*/  ULOP3.LUT UR6, UR7, 0x7ffffff0, URZ, 0xc0, !UPT ;  /* 0x7ffffff007067892 */ /* 0x000fe2000f8ec0ff */
[----:B------:R-:W-:Y:S01]  /*01e0*/  LEA R25, R10, UR4, 0x8 ;  /* 0x000000040a197c11 */ /* 0x000fe2000f8e40ff */
[----:B------:R-:W-:Y:S01]  /*01f0*/  ULOP3.LUT UR7, UR7, 0x3, URZ, 0xc0, !UPT ;  /* 0x0000000307077892 */ /* 0x000fe2000f8ec0ff */
[----:B------:R-:W-:Y:S01]  /*0200*/  UMOV UR4, URZ ;  /* 0x000000ff00047c82 */ /* 0x000fe20008000000 */
[----:B0-----:R-:W-:-:S10]  /*0210*/  CS2R R8, SRZ ;  /* 0x0000000000087805 */ /* 0x001fd4000001ff00 */
.L_x_11:
[----:B0-----:R-:W0:Y:S01]  /*0220*/  LDCU UR5, c[0x0][0x3b4] ;  /* 0x00007680ff0577ac */ /* 0x001e220008000800 */
[----:B------:R-:W-:Y:S01]  /*0230*/  VIADD R27, R0, UR4 ;  /* 0x00000004001b7c36 */ /* 0x000fe20008000000 */
[----:B------:R-:W-:Y:S01]  /*0240*/  BSSY.RECONVERGENT B0, `(.L_x_1) ;  /* 0x00000e5000007945 */ /* 0x000fe20003800200 */
[----:B------:R-:W-:-:S03]  /*0250*/  CS2R R20, SRZ ;  /* 0x0000000000147805 */ /* 0x000fc6000001ff00 */
[----:B0-----:R-:W-:-:S04]  /*0260*/  ISETP.GE.AND P0, PT, R27, UR5, PT ;  /* 0x000000051b007c0c */ /* 0x001fc8000bf06270 */
[----:B------:R-:W-:-:S13]  /*0270*/  ISETP.GE.U32.OR P0, PT, R2, UR5, P0 ;  /* 0x0000000502007c0c */ /* 0x000fda0008706470 */
[----:B-1----:R-:W-:Y:S05]  /*0280*/  @P0 BRA `(.L_x_2) ;  /* 0x0000000c00800947 */ /* 0x002fea0003800000 */
[----:B------:R-:W0:Y:S01]  /*0290*/  LDCU UR5, c[0x0][0x3b8] ;  /* 0x00007700ff0577ac */ /* 0x000e220008000800 */
[----:B------:R-:W-:Y:S01]  /*02a0*/  CS2R R20, SRZ ;  /* 0x0000000000147805 */ /* 0x000fe2000001ff00 */
[----:B0-----:R-:W-:-:S09]  /*02b0*/  UISETP.GE.AND UP0, UPT, UR5, 0x1, UPT ;  /* 0x000000010500788c */ /* 0x001fd2000bf06270 */
[----:B------:R-:W-:Y:S05]  /*02c0*/  BRA.U !UP0, `(.L_x_3) ;  /* 0x0000000908887547 */ /* 0x000fea000b800000 */
[----:B------:R-:W-:Y:S01]  /*02d0*/  UISETP.GE.U32.AND UP0, UPT, UR5, 0x10, UPT ;  /* 0x000000100500788c */ /* 0x000fe2000bf06070 */
[----:B------:R-:W-:Y:S01]  /*02e0*/  CS2R R20, SRZ ;  /* 0x0000000000147805 */ /* 0x000fe2000001ff00 */
[----:B------:R-:W-:Y:S01]  /*02f0*/  IMAD R26, R27, UR5, RZ ;  /* 0x000000051b1a7c24 */ /* 0x000fe2000f8e02ff */
[----:B------:R-:W-:-:S06]  /*0300*/  UMOV UR5, URZ ;  /* 0x000000ff00057c82 */ /* 0x000fcc0008000000 */
[----:B------:R-:W-:Y:S05]  /*0310*/  BRA.U !UP0, `(.L_x_4) ;  /* 0x0000000508007547 */ /* 0x000fea000b800000 */
[----:B------:R-:W-:Y:S01]  /*0320*/  IMAD.MOV.U32 R28, RZ, RZ, R26 ;  /* 0x000000ffff1c7224 */ /* 0x000fe200078e001a */
[----:B------:R-:W-:Y:S01]  /*0330*/  CS2R R20, SRZ ;  /* 0x0000000000147805 */ /* 0x000fe2000001ff00 */
[----:B------:R-:W-:Y:S01]  /*0340*/  IMAD.MOV.U32 R14, RZ, RZ, R7 ;  /* 0x000000ffff0e7224 */ /* 0x000fe200078e0007 */
[----:B------:R-:W-:Y:S01]  /*0350*/  UIADD3 UR5, UPT, UPT, -UR6, URZ, URZ ;  /* 0x000000ff06057290 */ /* 0x000fe2000fffe1ff */
[----:B------:R-:W-:-:S11]  /*0360*/  IMAD.MOV.U32 R15, RZ, RZ, R24 ;  /* 0x000000ffff0f7224 */ /* 0x000fd600078e0018 */
.L_x_5:
[----:B------:R-:W0:Y:S01]  /*0370*/  LDC.64 R10, c[0x0][0x380] ;  /* 0x0000e000ff0a7b82 */ /* 0x000e220000000a00 */
[----:B------:R-:W-:Y:S02]  /*0380*/  IMAD.MOV.U32 R12, RZ, RZ, R14 ;  /* 0x000000ffff0c7224 */ /* 0x000fe400078e000e */
[----:B------:R-:W-:-:S05]  /*0390*/  IMAD.MOV.U32 R13, RZ, RZ, R15 ;  /* 0x000000ffff0d7224 */ /* 0x000fca00078e000f */
[----:B------:R-:W2:Y:S04]  /*03a0*/  LDG.E.64 R18, desc[UR12][R12.64+-0x40] ;  /* 0xffffc00c0c127981 */ /* 0x000ea8000c1e1b00 */
[----:B------:R-:W3:Y:S01]  /*03b0*/  LDG.E.64 R14, desc[UR12][R12.64+-0x38] ;  /* 0xffffc80c0c0e7981 */ /* 0x000ee2000c1e1b00 */
[----:B0-----:R-:W-:-:S05]  /*03c0*/  IMAD.WIDE R10, R28, 0x8, R10 ;  /* 0x000000081c0a7825 */ /* 0x001fca00078e020a */
[----:B------:R-:W2:Y:S04]  /*03d0*/  LDG.E.64 R16, desc[UR12][R10.64] ;  /* 0x0000000c0a107981 */ /* 0x000ea8000c1e1b00 */
[----:B------:R-:W3:Y:S01]  /*03e0*/  LDG.E.64 R22, desc[UR12][R10.64+0x8] ;  /* 0x0000080c0a167981 */ /* 0x000ee2000c1e1b00 */
[----:B--2---:R-:W-:-:S03]  /*03f0*/  DFMA R16, R18, R16, R20 ;  /* 0x000000101210722b */ /* 0x004fc60000000014 */
[----:B------:R-:W2:Y:S04]  /*0400*/  LDG.E.64 R18, desc[UR12][R12.64+-0x30] ;  /* 0xffffd00c0c127981 */ /* 0x000ea8000c1e1b00 */
[----:B------:R-:W4:Y:S01]  /*0410*/  LDG.E.64 R20, desc[UR12][R10.64+0x18] ;  /* 0x0000180c0a147981 */ /* 0x000f22000c1e1b00 */
[----:B---3--:R-:W-:-:S03]  /*0420*/  DFMA R22, R14, R22, R16 ;  /* 0x000000160e16722b */ /* 0x008fc60000000010 */
[----:B------:R-:W2:Y:S04]  /*0430*/  LDG.E.64 R16, desc[UR12][R10.64+0x10] ;  /* 0x0000100c0a107981 */ /* 0x000ea8000c1e1b00 */
[----:B------:R-:W4:Y:S01]  /*0440*/  LDG.E.64 R14, desc[UR12][R12.64+-0x28] ;  /* 0xffffd80c0c0e7981 */ /* 0x000f22000c1e1b00 */
[----:B--2---:R-:W-:-:S03]  /*0450*/  DFMA R16, R18, R16, R22 ;  /* 0x000000101210722b */ /* 0x004fc60000000016 */
[----:B------:R-:W2:Y:S04]  /*0460*/  LDG.E.64 R18, desc[UR12][R12.64+-0x20] ;  /* 0xffffe00c0c127981 */ /* 0x000ea8000c1e1b00 */
[----:B------:R-:W3:Y:S01]  /*0470*/  LDG.E.64 R22, desc[UR12][R10.64+0x28] ;  /* 0x0000280c0a167981 */ /* 0x000ee2000c1e1b00 */
[----:B----4-:R-:W-:-:S03]  /*0480*/  DFMA R20, R14, R20, R16 ;  /* 0x000000140e14722b */ /* 0x010fc60000000010 */
        /* <DEDUP_REMOVED lines=16> */
[----:B------:R-:W2:Y:S01]  /*0590*/  LDG.E.64 R18, desc[UR12][R10.64+0x50] ;  /* 0x0000500c0a127981 */ /* 0x000ea2000c1e1b00 */
[----:B---3--:R-:W-:-:S03]  /*05a0*/  DFMA R22, R14, R22, R16 ;  /* 0x000000160e16722b */ /* 0x008fc60000000010 */
[----:B------:R-:W3:Y:S04]  /*05b0*/  LDG.E.64 R16, desc[UR12][R12.64+0x18] ;  /* 0x0000180c0c107981 */ /* 0x000ee8000c1e1b00 */
[----:B------:R-:W3:Y:S01]  /*05c0*/  LDG.E.64 R14, desc[UR12][R10.64+0x58] ;  /* 0x0000580c0a0e7981 */ /* 0x000ee2000c1e1b00 */
[----:B--2---:R-:W-:-:S03]  /*05d0*/  DFMA R18, R20, R18, R22 ;  /* 0x000000121412722b */ /* 0x004fc60000000016 */
[----:B------:R-:W2:Y:S04]  /*05e0*/  LDG.E.64 R20, desc[UR12][R12.64+0x28] ;  /* 0x0000280c0c147981 */ /* 0x000ea8000c1e1b00 */
[----:B------:R-:W2:Y:S01]  /*05f0*/  LDG.E.64 R22, desc[UR12][R10.64+0x68] ;  /* 0x0000680c0a167981 */ /* 0x000ea2000c1e1b00 */
[----:B---3--:R-:W-:-:S03]  /*0600*/  DFMA R14, R16, R14, R18 ;  /* 0x0000000e100e722b */ /* 0x008fc60000000012 */
[----:B------:R-:W3:Y:S04]  /*0610*/  LDG.E.64 R16, desc[UR12][R12.64+0x20] ;  /* 0x0000200c0c107981 */ /* 0x000ee8000c1e1b00 */
[----:B------:R-:W3:Y:S02]  /*0620*/  LDG.E.64 R18, desc[UR12][R10.64+0x60] ;  /* 0x0000600c0a127981 */ /* 0x000ee4000c1e1b00 */
[----:B---3--:R-:W-:Y:S02]  /*0630*/  DFMA R14, R16, R18, R14 ;  /* 0x00000012100e722b */ /* 0x008fe4000000000e */
[----:B------:R-:W3:Y:S04]  /*0640*/  LDG.E.64 R16, desc[UR12][R12.64+0x30] ;  /* 0x0000300c0c107981 */ /* 0x000ee8000c1e1b00 */
[----:B------:R-:W4:Y:S02]  /*0650*/  LDG.E.64 R18, desc[UR12][R10.64+0x78] ;  /* 0x0000780c0a127981 */ /* 0x000f24000c1e1b00 */
[----:B--2---:R-:W-:-:S02]  /*0660*/  DFMA R20, R20, R22, R14 ;  /* 0x000000161414722b */ /* 0x004fc4000000000e */
[----:B------:R-:W3:Y:S04]  /*0670*/  LDG.E.64 R14, desc[UR12][R10.64+0x70] ;  /* 0x0000700c0a0e7981 */ /* 0x000ee8000c1e1b00 */
[----:B------:R-:W4:Y:S01]  /*0680*/  LDG.E.64 R22, desc[UR12][R12.64+0x38] ;  /* 0x0000380c0c167981 */ /* 0x000f22000c1e1b00 */
[----:B------:R-:W-:-:S04]  /*0690*/  UIADD3 UR5, UPT, UPT, UR5, 0x10, URZ ;  /* 0x0000001005057890 */ /* 0x000fc8000fffe0ff */
[----:B------:R-:W-:Y:S01]  /*06a0*/  UISETP.NE.AND UP0, UPT, UR5, URZ, UPT ;  /* 0x000000ff0500728c */ /* 0x000fe2000bf05270 */
[----:B------:R-:W-:Y:S01]  /*06b0*/  IADD3 R28, PT, PT, R28, 0x10, RZ ;  /* 0x000000101c1c7810 */ /* 0x000fe20007ffe0ff */
[----:B---3--:R-:W-:Y:S01]  /*06c0*/  DFMA R20, R16, R14, R20 ;  /* 0x0000000e1014722b */ /* 0x008fe20000000014 */
[----:B------:R-:W-:-:S07]  /*06d0*/  IADD3 R14, P0, PT, R12, 0x80, RZ ;  /* 0x000000800c0e7810 */ /* 0x000fce0007f1e0ff */
[----:B----4-:R-:W-:Y:S01]  /*06e0*/  DFMA R20, R22, R18, R20 ;  /* 0x000000121614722b */ /* 0x010fe20000000014 */
[----:B------:R-:W-:Y:S01]  /*06f0*/  IMAD.X R15, RZ, RZ, R13, P0 ;  /* 0x000000ffff0f7224 */ /* 0x000fe200000e060d */
[----:B------:R-:W-:Y:S09]  /*0700*/  BRA.U UP0, `(.L_x_5) ;  /* 0xfffffffd00187547 */ /* 0x000ff2000b83ffff */
[----:B------:R-:W-:-:S05]  /*0710*/  UMOV UR5, UR6 ;  /* 0x0000000600057c82 */ /* 0x000fca0008000000 */
.L_x_4:
[----:B------:R-:W-:-:S09]  /*0720*/  UISETP.NE.AND UP0, UPT, UR8, URZ, UPT ;  /* 0x000000ff0800728c */ /* 0x000fd2000bf05270 */
[----:B------:R-:W-:Y:S05]  /*0730*/  BRA.U !UP0, `(.L_x_3) ;  /* 0x00000005086c7547 */ /* 0x000fea000b800000 */
[----:B------:R-:W-:Y:S02]  /*0740*/  UIADD3 UR10, UPT, UPT, UR8, -0x1, URZ ;  /* 0xffffffff080a7890 */ /* 0x000fe4000fffe0ff */
[----:B------:R-:W-:Y:S02]  /*0750*/  UISETP.NE.AND UP1, UPT, UR9, URZ, UPT ;  /* 0x000000ff0900728c */ /* 0x000fe4000bf25270 */
[----:B------:R-:W-:-:S09]  /*0760*/  UISETP.GE.U32.AND UP0, UPT, UR10, 0x7, UPT ;  /* 0x000000070a00788c */ /* 0x000fd2000bf06070 */
[----:B------:R-:W-:Y:S05]  /*0770*/  BRA.U !UP0, `(.L_x_6) ;  /* 0x00000001088c7547 */ /* 0x000fea000b800000 */
[----:B------:R-:W0:Y:S01]  /*0780*/  LDC.64 R12, c[0x0][0x380] ;  /* 0x0000e000ff0c7b82 */ /* 0x000e220000000a00 */
[----:B------:R-:W1:Y:S01]  /*0790*/  LDCU.64 UR10, c[0x0][0x380] ;  /* 0x00007000ff0a77ac */ /* 0x000e620008000a00 */
[C---:B------:R-:W-:Y:S01]  /*07a0*/  VIADD R29, R6.reuse, UR5 ;  /* 0x00000005061d7c36 */ /* 0x040fe20008000000 */
[----:B------:R-:W-:Y:S01]  /*07b0*/  IADD3 R11, P0, PT, R6, UR5, RZ ;  /* 0x00000005060b7c10 */ /* 0x000fe2000ff1e0ff */
[----:B------:R-:W-:-:S04]  /*07c0*/  VIADD R15, R26, UR5 ;  /* 0x000000051a0f7c36 */ /* 0x000fc80008000000 */
[----:B------:R-:W-:Y:S01]  /*07d0*/  IMAD.X R14, RZ, RZ, RZ, P0 ;  /* 0x000000ffff0e7224 */ /* 0x000fe200000e06ff */
[----:B-1----:R-:W-:Y:S01]  /*07e0*/  LEA R10, P0, R11, UR10, 0x3 ;  /* 0x0000000a0b0a7c11 */ /* 0x002fe2000f8018ff */
[----:B0-----:R-:W-:-:S04]  /*07f0*/  IMAD.WIDE.U32 R28, R29, 0x8, R12 ;  /* 0x000000081d1c7825 */ /* 0x001fc800078e000c */
[----:B------:R-:W-:Y:S01]  /*0800*/  IMAD.WIDE R12, R15, 0x8, R12 ;  /* 0x000000080f0c7825 */ /* 0x000fe200078e020c */
[----:B------:R-:W2:Y:S01]  /*0810*/  LDG.E.64 R22, desc[UR12][R28.64] ;  /* 0x0000000c1c167981 */ /* 0x000ea2000c1e1b00 */
[----:B------:R-:W-:-:S03]  /*0820*/  LEA.HI.X R11, R11, UR11, R14, 0x3, P0 ;  /* 0x0000000b0b0b7c11 */ /* 0x000fc600080f1c0e */
[----:B------:R-:W2:Y:S04]  /*0830*/  LDG.E.64 R18, desc[UR12][R12.64] ;  /* 0x0000000c0c127981 */ /* 0x000ea8000c1e1b00 */
[----:B------:R-:W3:Y:S04]  /*0840*/  LDG.E.64 R14, desc[UR12][R12.64+0x8] ;  /* 0x0000080c0c0e7981 */ /* 0x000ee8000c1e1b00 */
        /* <DEDUP_REMOVED lines=9> */
[----:B------:R-:W2:Y:S01]  /*08e0*/  LDG.E.64 R20, desc[UR12][R10.64+0x20] ;  /* 0x0000200c0a147981 */ /* 0x000ea2000c1e1b00 */
[----:B----4-:R-:W-:-:S03]  /*08f0*/  DFMA R22, R14, R22, R16 ;  /* 0x000000160e16722b */ /* 0x010fc60000000010 */
[----:B------:R-:W3:Y:S04]  /*0900*/  LDG.E.64 R14, desc[UR12][R12.64+0x28] ;  /* 0x0000280c0c0e7981 */ /* 0x000ee8000c1e1b00 */
[----:B------:R-:W3:Y:S01]  /*0910*/  LDG.E.64 R16, desc[UR12][R10.64+0x28] ;  /* 0x0000280c0a107981 */ /* 0x000ee2000c1e1b00 */
[----:B--2---:R-:W-:-:S03]  /*0920*/  DFMA R18, R20, R18, R22 ;  /* 0x000000121412722b */ /* 0x004fc60000000016 */
[----:B------:R-:W2:Y:S04]  /*0930*/  LDG.E.64 R20, desc[UR12][R12.64+0x38] ;  /* 0x0000380c0c147981 */ /* 0x000ea8000c1e1b00 */
[----:B------:R-:W2:Y:S01]  /*0940*/  LDG.E.64 R22, desc[UR12][R10.64+0x38] ;  /* 0x0000380c0a167981 */ /* 0x000ea2000c1e1b00 */
[----:B---3--:R-:W-:-:S03]  /*0950*/  DFMA R18, R16, R14, R18 ;  /* 0x0000000e1012722b */ /* 0x008fc60000000012 */
[----:B------:R-:W3:Y:S04]  /*0960*/  LDG.E.64 R14, desc[UR12][R12.64+0x30] ;  /* 0x0000300c0c0e7981 */ /* 0x000ee8000c1e1b00 */
[----:B------:R-:W3:Y:S01]  /*0970*/  LDG.E.64 R16, desc[UR12][R10.64+0x30] ;  /* 0x0000300c0a107981 */ /* 0x000ee2000c1e1b00 */
[----:B------:R-:W-:Y:S01]  /*0980*/  UIADD3 UR5, UPT, UPT, UR5, 0x8, URZ ;  /* 0x0000000805057890 */ /* 0x000fe2000fffe0ff */
[----:B---3--:R-:W-:-:S08]  /*0990*/  DFMA R14, R16, R14, R18 ;  /* 0x0000000e100e722b */ /* 0x008fd00000000012 */
[----:B--2---:R-:W-:-:S11]  /*09a0*/  DFMA R20, R22, R20, R14 ;  /* 0x000000141614722b */ /* 0x004fd6000000000e */
.L_x_6:
        /* <DEDUP_REMOVED lines=9> */
[----:B------:R-:W-:Y:S02]  /*0a40*/  VIADD R11, R26, UR5 ;  /* 0x000000051a0b7c36 */ /* 0x000fe40008000000 */
[----:B0-----:R-:W-:-:S04]  /*0a50*/  IMAD.WIDE.U32 R28, R29, 0x8, R18 ;  /* 0x000000081d1c7825 */ /* 0x001fc800078e0012 */
[----:B------:R-:W-:Y:S01]  /*0a60*/  IMAD.WIDE R18, R11, 0x8, R18 ;  /* 0x000000080b127825 */ /* 0x000fe200078e0212 */
[----:B------:R-:W2:Y:S03]  /*0a70*/  LDG.E.64 R22, desc[UR12][R28.64] ;  /* 0x0000000c1c167981 */ /* 0x000ea6000c1e1b00 */
[----:B------:R-:W-:Y:S01]  /*0a80*/  IMAD.X R11, RZ, RZ, RZ, P0 ;  /* 0x000000ffff0b7224 */ /* 0x000fe200000e06ff */
[C---:B-1----:R-:W-:Y:S01]  /*0a90*/  LEA R14, P0, R10.reuse, UR10, 0x3 ;  /* 0x0000000a0a0e7c11 */ /* 0x042fe2000f8018ff */
[----:B------:R-:W2:Y:S03]  /*0aa0*/  LDG.E.64 R16, desc[UR12][R18.64] ;  /* 0x0000000c12107981 */ /* 0x000ea6000c1e1b00 */
[----:B------:R-:W-:Y:S02]  /*0ab0*/  LEA.HI.X R15, R10, UR11, R11, 0x3, P0 ;  /* 0x0000000b0a0f7c11 */ /* 0x000fe400080f1c0b */
        /* <DEDUP_REMOVED lines=11> */
.L_x_7:
[----:B------:R-:W-:Y:S05]  /*0b70*/  BRA.U !UP1, `(.L_x_3) ;  /* 0x00000001095c7547 */ /* 0x000fea000b800000 */
[----:B------:R-:W0:Y:S01]  /*0b80*/  LDC.64 R12, c[0x0][0x380] ;  /* 0x0000e000ff0c7b82 */ /* 0x000e220000000a00 */
[----:B------:R-:W-:Y:S01]  /*0b90*/  VIADD R15, R6, UR5 ;  /* 0x00000005060f7c36 */ /* 0x000fe20008000000 */
[----:B------:R-:W-:-:S03]  /*0ba0*/  IADD3 R11, PT, PT, R26, UR5, RZ ;  /* 0x000000051a0b7c10 */ /* 0x000fc6000fffe0ff */
[----:B0-----:R-:W-:-:S04]  /*0bb0*/  IMAD.WIDE.U32 R14, R15, 0x8, R12 ;  /* 0x000000080f0e7825 */ /* 0x001fc800078e000c */
[----:B------:R-:W-:Y:S02]  /*0bc0*/  IMAD.WIDE R12, R11, 0x8, R12 ;  /* 0x000000080b0c7825 */ /* 0x000fe400078e020c */
[----:B------:R-:W2:Y:S04]  /*0bd0*/  LDG.E.64 R14, desc[UR12][R14.64] ;  /* 0x0000000c0e0e7981 */ /* 0x000ea8000c1e1b00 */
[----:B------:R-:W2:Y:S01]  /*0be0*/  LDG.E.64 R10, desc[UR12][R12.64] ;  /* 0x0000000c0c0a7981 */ /* 0x000ea2000c1e1b00 */
[----:B------:R-:W-:Y:S01]  /*0bf0*/  UISETP.NE.AND UP0, UPT, UR7, 0x1, UPT ;  /* 0x000000010700788c */ /* 0x000fe2000bf05270 */
[----:B--2---:R-:W-:-:S08]  /*0c00*/  DFMA R20, R14, R10, R20 ;  /* 0x0000000a0e14722b */ /* 0x004fd00000000014 */
[----:B------:R-:W-:Y:S05]  /*0c10*/  BRA.U !UP0, `(.L_x_3) ;  /* 0x0000000108347547 */ /* 0x000fea000b800000 */
[----:B------:R-:W0:Y:S01]  /*0c20*/  LDCU.64 UR10, c[0x0][0x380] ;  /* 0x00007000ff0a77ac */ /* 0x000e220008000a00 */
[----:B------:R-:W-:Y:S01]  /*0c30*/  IADD3 R11, P0, PT, R6, UR5, RZ ;  /* 0x00000005060b7c10 */ /* 0x000fe2000ff1e0ff */
[----:B------:R-:W-:-:S04]  /*0c40*/  UISETP.NE.AND UP0, UPT, UR7, 0x2, UPT ;  /* 0x000000020700788c */ /* 0x000fc8000bf05270 */
[----:B------:R-:W-:Y:S02]  /*0c50*/  IMAD.X R14, RZ, RZ, RZ, P0 ;  /* 0x000000ffff0e7224 */ /* 0x000fe400000e06ff */
[----:B------:R-:W-:Y:S02]  /*0c60*/  PLOP3.LUT P1, PT, PT, PT, UP0, 0x80, 0x8 ;  /* 0x000000000008781c */ /* 0x000fe40003f2f008 */
[----:B0-----:R-:W-:-:S04]  /*0c70*/  LEA R10, P0, R11, UR10, 0x3 ;  /* 0x0000000a0b0a7c11 */ /* 0x001fc8000f8018ff */
[----:B------:R-:W-:-:S07]  /*0c80*/  LEA.HI.X R11, R11, UR11, R14, 0x3, P0 ;  /* 0x0000000b0b0b7c11 */ /* 0x000fce00080f1c0e */
[----:B------:R-:W2:Y:S04]  /*0c90*/  @P1 LDG.E.64 R18, desc[UR12][R12.64+0x10] ;  /* 0x0000100c0c121981 */ /* 0x000ea8000c1e1b00 */
[----:B------:R-:W3:Y:S04]  /*0ca0*/  LDG.E.64 R14, desc[UR12][R12.64+0x8] ;  /* 0x0000080c0c0e7981 */ /* 0x000ee8000c1e1b00 */
[----:B------:R-:W3:Y:S04]  /*0cb0*/  LDG.E.64 R16, desc[UR12][R10.64+0x8] ;  /* 0x0000080c0a107981 */ /* 0x000ee8000c1e1b00 */
[----:B------:R-:W2:Y:S01]  /*0cc0*/  @P1 LDG.E.64 R22, desc[UR12][R10.64+0x10] ;  /* 0x0000100c0a161981 */ /* 0x000ea2000c1e1b00 */
[----:B---3--:R-:W-:-:S08]  /*0cd0*/  DFMA R20, R16, R14, R20 ;  /* 0x0000000e1014722b */ /* 0x008fd00000000014 */
[----:B--2---:R-:W-:-:S11]  /*0ce0*/  @P1 DFMA R20, R22, R18, R20 ;  /* 0x000000121614122b */ /* 0x004fd60000000014 */
.L_x_3:
[----:B------:R-:W-:Y:S01]  /*0cf0*/  IABS R14, UR4 ;  /* 0x00000004000e7c13 */ /* 0x000fe20008000000 */
[----:B------:R-:W0:Y:S01]  /*0d00*/  I2F.U32.RP R15, UR4 ;  /* 0x00000004000f7d06 */ /* 0x000e220008209000 */
[----:B------:R-:W-:-:S07]  /*0d10*/  IABS R18, UR4 ;  /* 0x0000000400127c13 */ /* 0x000fce0008000000 */
[----:B------:R-:W1:Y:S08]  /*0d20*/  I2F.RP R16, R14 ;  /* 0x0000000e00107306 */ /* 0x000e700000209400 */
[----:B0-----:R-:W0:Y:S08]  /*0d30*/  MUFU.RCP R15, R15 ;  /* 0x0000000f000f7308 */ /* 0x001e300000001000 */
[----:B-1----:R-:W1:Y:S01]  /*0d40*/  MUFU.RCP R16, R16 ;  /* 0x0000001000107308 */ /* 0x002e620000001000 */
[----:B0-----:R-:W-:-:S07]  /*0d50*/  VIADD R10, R15, 0xffffffe ;  /* 0x0ffffffe0f0a7836 */ /* 0x001fce0000000000 */
[----:B------:R0:W2:Y:S01]  /*0d60*/  F2I.FTZ.U32.TRUNC.NTZ R11, R10 ;  /* 0x0000000a000b7305 */ /* 0x0000a2000021f000 */
[----:B-1----:R-:W-:-:S07]  /*0d70*/  VIADD R12, R16, 0xffffffe ;  /* 0x0ffffffe100c7836 */ /* 0x002fce0000000000 */
[----:B------:R1:W3:Y:S01]  /*0d80*/  F2I.FTZ.U32.TRUNC.NTZ R13, R12 ;  /* 0x0000000c000d7305 */ /* 0x0002e2000021f000 */
[----:B0-----:R-:W-:Y:S02]  /*0d90*/  IMAD.MOV.U32 R10, RZ, RZ, RZ ;  /* 0x000000ffff0a7224 */ /* 0x001fe400078e00ff */
[----:B--2---:R-:W-:Y:S02]  /*0da0*/  IMAD.MOV R17, RZ, RZ, -R11 ;  /* 0x000000ffff117224 */ /* 0x004fe400078e0a0b */
[----:B-1----:R-:W-:Y:S02]  /*0db0*/  IMAD.MOV.U32 R12, RZ, RZ, RZ ;  /* 0x000000ffff0c7224 */ /* 0x002fe400078e00ff */
[----:B------:R-:W-:Y:S02]  /*0dc0*/  IMAD R17, R17, UR4, RZ ;  /* 0x0000000411117c24 */ /* 0x000fe4000f8e02ff */
[----:B---3--:R-:W-:Y:S02]  /*0dd0*/  IMAD.MOV R19, RZ, RZ, -R13 ;  /* 0x000000ffff137224 */ /* 0x008fe400078e0a0d */
[----:B------:R-:W-:Y:S01]  /*0de0*/  IMAD.HI.U32 R10, R11, R17, R10 ;  /* 0x000000110b0a7227 */ /* 0x000fe200078e000a */
[----:B------:R-:W-:-:S03]  /*0df0*/  IABS R11, R27 ;  /* 0x0000001b000b7213 */ /* 0x000fc60000000000 */
[----:B------:R-:W-:-:S04]  /*0e00*/  IMAD R15, R19, R14, RZ ;  /* 0x0000000e130f7224 */ /* 0x000fc800078e02ff */
[----:B------:R-:W-:Y:S01]  /*0e10*/  IMAD.HI.U32 R12, R13, R15, R12 ;  /* 0x0000000f0d0c7227 */ /* 0x000fe200078e000c */
[----:B------:R-:W-:-:S03]  /*0e20*/  IADD3 R13, PT, PT, RZ, -R18, RZ ;  /* 0x80000012ff0d7210 */ /* 0x000fc60007ffe0ff */
[----:B------:R-:W-:Y:S02]  /*0e30*/  IMAD.MOV.U32 R15, RZ, RZ, R11 ;  /* 0x000000ffff0f7224 */ /* 0x000fe400078e000b */
[----:B------:R-:W-:-:S04]  /*0e40*/  IMAD.HI.U32 R11, R10, R27, RZ ;  /* 0x0000001b0a0b7227 */ /* 0x000fc800078e00ff */
[----:B------:R-:W-:-:S04]  /*0e50*/  IMAD.HI.U32 R10, R10, R2, RZ ;  /* 0x000000020a0a7227 */ /* 0x000fc800078e00ff */
[----:B------:R-:W-:-:S04]  /*0e60*/  IMAD.HI.U32 R12, R12, R15, RZ ;  /* 0x0000000f0c0c7227 */ /* 0x000fc800078e00ff */
[----:B------:R-:W-:Y:S02]  /*0e70*/  IMAD.MOV R16, RZ, RZ, -R11 ;  /* 0x000000ffff107224 */ /* 0x000fe400078e0a0b */
[----:B------:R-:W-:Y:S02]  /*0e80*/  IMAD.MOV R11, RZ, RZ, -R10 ;  /* 0x000000ffff0b7224 */ /* 0x000fe400078e0a0a */
[----:B------:R-:W-:Y:S01]  /*0e90*/  IMAD R15, R12, R13, R15 ;  /* 0x0000000d0c0f7224 */ /* 0x000fe200078e020f */
[----:B------:R-:W-:Y:S01]  /*0ea0*/  LOP3.LUT R13, RZ, UR4, RZ, 0x33, !PT ;  /* 0x00000004ff0d7c12 */ /* 0x000fe2000f8e33ff */
[----:B------:R-:W-:Y:S02]  /*0eb0*/  IMAD R12, R16, UR4, R27 ;  /* 0x00000004100c7c24 */ /* 0x000fe4000f8e021b */
[----:B------:R-:W-:Y:S01]  /*0ec0*/  IMAD R16, R11, UR4, R2 ;  /* 0x000000040b107c24 */ /* 0x000fe2000f8e0202 */
[----:B------:R-:W-:Y:S01]  /*0ed0*/  ISETP.GT.U32.AND P2, PT, R14, R15, PT ;  /* 0x0000000f0e00720c */ /* 0x000fe20003f44070 */
[----:B------:R-:W0:Y:S01]  /*0ee0*/  LDC.64 R10, c[0x0][0x388] ;  /* 0x0000e200ff0a7b82 */ /* 0x000e220000000a00 */
[----:B------:R-:W-:-:S02]  /*0ef0*/  ISETP.GE.U32.AND P0, PT, R12, UR4, PT ;  /* 0x000000040c007c0c */ /* 0x000fc4000bf06070 */
[----:B------:R-:W-:-:S09]  /*0f00*/  ISETP.GE.U32.AND P1, PT, R16, UR4, PT ;  /* 0x0000000410007c0c */ /* 0x000fd2000bf26070 */
[----:B------:R-:W-:Y:S02]  /*0f10*/  @!P2 IMAD.IADD R15, R15, 0x1, -R14 ;  /* 0x000000010f0fa824 */ /* 0x000fe400078e0a0e */
[----:B------:R-:W-:Y:S01]  /*0f20*/  @P0 VIADD R12, R12, -UR4 ;  /* 0x800000040c0c0c36 */ /* 0x000fe20008000000 */
[----:B------:R-:W-:Y:S01]  /*0f30*/  ISETP.GE.AND P0, PT, R27, RZ, PT ;  /* 0x000000ff1b00720c */ /* 0x000fe20003f06270 */
[----:B------:R-:W-:Y:S01]  /*0f40*/  @P1 VIADD R16, R16, -UR4 ;  /* 0x8000000410101c36 */ /* 0x000fe20008000000 */
[----:B------:R-:W-:Y:S02]  /*0f50*/  ISETP.GT.U32.AND P3, PT, R14, R15, PT ;  /* 0x0000000f0e00720c */ /* 0x000fe40003f64070 */
[----:B------:R-:W-:Y:S02]  /*0f60*/  ISETP.GE.U32.AND P2, PT, R12, UR4, PT ;  /* 0x000000040c007c0c */ /* 0x000fe4000bf46070 */
[----:B------:R-:W-:-:S09]  /*0f70*/  ISETP.GE.U32.AND P1, PT, R16, UR4, PT ;  /* 0x0000000410007c0c */ /* 0x000fd2000bf26070 */
[----:B------:R-:W-:Y:S01]  /*0f80*/  @!P3 IMAD.IADD R15, R15, 0x1, -R14 ;  /* 0x000000010f0fb824 */ /* 0x000fe200078e0a0e */
[----:B------:R-:W-:Y:S02]  /*0f90*/  ISETP.NE.U32.AND P3, PT, RZ, UR4, PT ;  /* 0x00000004ff007c0c */ /* 0x000fe4000bf65070 */
[----:B------:R-:W-:Y:S01]  /*0fa0*/  @P2 IADD3 R12, PT, PT, R12, -UR4, RZ ;  /* 0x800000040c0c2c10 */ /* 0x000fe2000fffe0ff */
[----:B------:R-:W-:Y:S01]  /*0fb0*/  @P1 VIADD R16, R16, -UR4 ;  /* 0x8000000410101c36 */ /* 0x000fe20008000000 */
[----:B------:R-:W-:Y:S01]  /*0fc0*/  ISETP.NE.AND P1, PT, RZ, UR4, PT ;  /* 0x00000004ff007c0c */ /* 0x000fe2000bf25270 */
[----:B------:R-:W-:Y:S01]  /*0fd0*/  @!P0 IMAD.MOV R15, RZ, RZ, -R15 ;  /* 0x000000ffff0f8224 */ /* 0x000fe200078e0a0f */
[C---:B------:R-:W-:Y:S02]  /*0fe0*/  SEL R12, R13.reuse, R12, !P3 ;  /* 0x0000000c0d0c7207 */ /* 0x040fe40005800000 */
[----:B------:R-:W-:Y:S02]  /*0ff0*/  SEL R17, R13, R16, !P3 ;  /* 0x000000100d117207 */ /* 0x000fe40005800000 */
[----:B------:R-:W-:-:S02]  /*1000*/  IADD3 R12, PT, PT, R27, -R2, -R12 ;  /* 0x800000021b0c7210 */ /* 0x000fc40007ffe80c */
[----:B------:R-:W-:Y:S02]  /*1010*/  SEL R13, R13, R15, !P1 ;  /* 0x0000000f0d0d7207 */ /* 0x000fe40004800000 */
[----:B------:R-:W-:Y:S01]  /*1020*/  LOP3.LUT R14, RZ, R17, RZ, 0x33, !PT ;  /* 0x00000011ff0e7212 */ /* 0x000fe200078e33ff */
[----:B------:R-:W-:-:S03]  /*1030*/  IMAD.IADD R12, R17, 0x1, R12 ;  /* 0x00000001110c7824 */ /* 0x000fc600078e020c */
[----:B------:R-:W-:-:S05]  /*1040*/  IADD3 R13, PT, PT, R13, UR4, R14 ;  /* 0x000000040d0d7c10 */ /* 0x000fca000fffe00e */
[----:B------:R-:W-:-:S04]  /*1050*/  IMAD R13, R12, 0x2, R13 ;  /* 0x000000020c0d7824 */ /* 0x000fc800078e020d */
[----:B0-----:R-:W-:-:S06]  /*1060*/  IMAD.WIDE R10, R13, 0x8, R10 ;  /* 0x000000080d0a7825 */ /* 0x001fcc00078e020a */
[----:B------:R-:W2:Y:S02]  /*1070*/  LDG.E.64 R10, desc[UR12][R10.64] ;  /* 0x0000000c0a0a7981 */ /* 0x000ea4000c1e1b00 */
[----:B--2---:R-:W-:-:S11]  /*1080*/  DMUL R20, R10, R20 ;  /* 0x000000140a147228 */ /* 0x004fd60000000000 */
.L_x_2:
[----:B------:R-:W-:Y:S05]  /*1090*/  BSYNC.RECONVERGENT B0 ;  /* 0x0000000000007941 */ /* 0x000fea0003800200 */
.L_x_1:
[----:B-----5:R-:W-:Y:S01]  /*10a0*/  ISETP.GE.AND P0, PT, R5, R4, PT ;  /* 0x000000040500720c */ /* 0x020fe20003f06270 */
[----:B------:R-:W-:Y:S01]  /*10b0*/  IMAD R11, R0, 0x8, R25 ;  /* 0x00000008000b7824 */ /* 0x000fe200078e0219 */
[----:B------:R-:W-:Y:S04]  /*10c0*/  BSSY.RECONVERGENT B0, `(.L_x_8) ;  /* 0x0000014000007945 */ /* 0x000fe80003800200 */
[----:B------:R0:W-:Y:S01]  /*10d0*/  STS.64 [R11], R20 ;  /* 0x000000140b007388 */ /* 0x0001e20000000a00 */
[----:B------:R-:W-:Y:S06]  /*10e0*/  BAR.SYNC.DEFER_BLOCKING 0x0 ;  /* 0x0000000000007b1d */ /* 0x000fec0000010000 */
[----:B------:R-:W-:Y:S05]  /*10f0*/  @P0 BRA `(.L_x_9) ;  /* 0x0000000000400947 */ /* 0x000fea0003800000 */
[----:B0-----:R-:W0:Y:S08]  /*1100*/  LDC.64 R10, c[0x0][0x398] ;  /* 0x0000e600ff0a7b82 */ /* 0x001e300000000a00 */
[----:B------:R-:W1:Y:S02]  /*1110*/  LDC.64 R12, c[0x0][0x390] ;  /* 0x0000e400ff0c7b82 */ /* 0x000e640000000a00 */
.L_x_10:
[----:B0-----:R-:W-:-:S06]  /*1120*/  IMAD.WIDE R14, R5, 0x4, R10 ;  /* 0x00000004050e7825 */ /* 0x001fcc00078e020a */
[----:B------:R-:W2:Y:S02]  /*1130*/  LDG.E R14, desc[UR12][R14.64] ;  /* 0x0000000c0e0e7981 */ /* 0x000ea4000c1e1900 */
[----:B--2---:R-:W-:-:S05]  /*1140*/  VIADD R16, R14, -UR4 ;  /* 0x800000040e107c36 */ /* 0x004fca0008000000 */
[----:B------:R-:W-:-:S13]  /*1150*/  ISETP.GT.AND P0, PT, R16, 0x1f, PT ;  /* 0x0000001f1000780c */ /* 0x000fda0003f04270 */
[----:B------:R-:W-:Y:S05]  /*1160*/  @P0 BRA `(.L_x_9) ;  /* 0x0000000000240947 */ /* 0x000fea0003800000 */
[----:B-1----:R-:W-:-:S06]  /*1170*/  IMAD.WIDE R14, R5, 0x8, R12 ;  /* 0x00000008050e7825 */ /* 0x002fcc00078e020c */
[----:B------:R-:W2:Y:S01]  /*1180*/  LDG.E.64 R14, desc[UR12][R14.64] ;  /* 0x0000000c0e0e7981 */ /* 0x000ea2000c1e1b00 */
[----:B------:R-:W-:Y:S01]  /*1190*/  IMAD R16, R16, 0x8, R25 ;  /* 0x0000000810107824 */ /* 0x000fe200078e0219 */
[----:B------:R-:W-:-:S04]  /*11a0*/  IADD3 R5, PT, PT, R5, 0x1, RZ ;  /* 0x0000000105057810 */ /* 0x000fc80007ffe0ff */
[----:B------:R-:W-:Y:S01]  /*11b0*/  ISETP.NE.AND P0, PT, R5, R4, PT ;  /* 0x000000040500720c */ /* 0x000fe20003f05270 */
[----:B------:R-:W2:Y:S02]  /*11c0*/  LDS.64 R16, [R16] ;  /* 0x0000000010107984 */ /* 0x000ea40000000a00 */
[----:B--2---:R-:W-:-:S10]  /*11d0*/  DFMA R8, R16, R14, R8 ;  /* 0x0000000e1008722b */ /* 0x004fd40000000008 */
[----:B------:R-:W-:Y:S05]  /*11e0*/  @P0 BRA `(.L_x_10) ;  /* 0xfffffffc00cc0947 */ /* 0x000fea000383ffff */
[----:B------:R-:W-:-:S07]  /*11f0*/  IMAD.MOV.U32 R5, RZ, RZ, R4 ;  /* 0x000000ffff057224 */ /* 0x000fce00078e0004 */
.L_x_9:
[----:B------:R-:W-:Y:S05]  /*1200*/  BSYNC.RECONVERGENT B0 ;  /* 0x0000000000007941 */ /* 0x000fea0003800200 */
.L_x_8:
[----:B------:R-:W2:Y:S01]  /*1210*/  LDCU UR10, c[0x0][0x3b4] ;  /* 0x00007680ff0a77ac */ /* 0x000ea20008000800 */
[----:B------:R-:W-:-:S04]  /*1220*/  UIADD3 UR4, UPT, UPT, UR4, 0x20, URZ ;  /* 0x0000002004047890 */ /* 0x000fc8000fffe0ff */
[----:B--2---:R-:W-:-:S09]  /*1230*/  UISETP.GE.AND UP0, UPT, UR4, UR10, UPT ;  /* 0x0000000a0400728c */ /* 0x004fd2000bf06270 */
[----:B------:R-:W-:Y:S05]  /*1240*/  BRA.U !UP0, `(.L_x_11) ;  /* 0xffffffed08f47547 */ /* 0x000fea000b83ffff */
.L_x_0:
[----:B------:R-:W2:Y:S01]  /*1250*/  LDCU UR5, c[0x0][0x3b0] ;  /* 0x00007600ff0577ac */ /* 0x000ea20008000800 */
[----:B------:R-:W-:-:S04]  /*1260*/  ISETP.GE.AND P0, PT, R2, UR10, PT ;  /* 0x0000000a02007c0c */ /* 0x000fc8000bf06270 */
[----:B--2---:R-:W-:-:S13]  /*1270*/  ISETP.GE.OR P0, PT, R3, UR5, P0 ;  /* 0x0000000503007c0c */ /* 0x004fda0008706670 */
[----:B------:R-:W-:Y:S05]  /*1280*/  @P0 EXIT ;  /* 0x000000000000094d */ /* 0x000fea0003800000 */
[----:B------:R-:W2:Y:S01]  /*1290*/  LDCU UR4, c[0x0][0x3b8] ;  /* 0x00007700ff0477ac */ /* 0x000ea20008000800 */
[----:B------:R-:W-:Y:S01]  /*12a0*/  IMAD.MOV.U32 R4, RZ, RZ, 0x1 ;  /* 0x00000001ff047424 */ /* 0x000fe200078e00ff */
[----:B------:R-:W-:Y:S01]  /*12b0*/  FSETP.GEU.AND P1, PT, |R9|, 6.5827683646048100446e-37, PT ;  /* 0x036000000900780b */ /* 0x000fe20003f2e200 */
[----:B------:R-:W-:Y:S01]  /*12c0*/  BSSY.RECONVERGENT B0, `(.L_x_12) ;  /* 0x0000015000007945 */ /* 0x000fe20003800200 */
[----:B--2---:R-:W-:-:S09]  /*12d0*/  UIADD3 UR4, UPT, UPT, UR4, -0x1, URZ ;  /* 0xffffffff04047890 */ /* 0x004fd2000fffe0ff */
[----:B0-----:R-:W0:Y:S08]  /*12e0*/  I2F.F64 R10, UR4 ;  /* 0x00000004000a7d12 */ /* 0x001e300008201c00 */
[----:B0-----:R-:W0:Y:S02]  /*12f0*/  MUFU.RCP64H R5, R11 ;  /* 0x0000000b00057308 */ /* 0x001e240000001800 */
[----:B0-----:R-:W-:-:S08]  /*1300*/  DFMA R6, -R10, R4, 1 ;  /* 0x3ff000000a06742b */ /* 0x001fd00000000104 */
[----:B------:R-:W-:-:S08]  /*1310*/  DFMA R6, R6, R6, R6 ;  /* 0x000000060606722b */ /* 0x000fd00000000006 */
[----:B------:R-:W-:-:S08]  /*1320*/  DFMA R6, R4, R6, R4 ;  /* 0x000000060406722b */ /* 0x000fd00000000004 */
[----:B------:R-:W-:-:S08]  /*1330*/  DFMA R4, -R10, R6, 1 ;  /* 0x3ff000000a04742b */ /* 0x000fd00000000106 */
[----:B------:R-:W-:-:S08]  /*1340*/  DFMA R4, R6, R4, R6 ;  /* 0x000000040604722b */ /* 0x000fd00000000006 */
[----:B------:R-:W-:-:S08]  /*1350*/  DMUL R6, R4, R8 ;  /* 0x0000000804067228 */ /* 0x000fd00000000000 */
[----:B-1----:R-:W-:-:S08]  /*1360*/  DFMA R12, -R10, R6, R8 ;  /* 0x000000060a0c722b */ /* 0x002fd00000000108 */
[----:B------:R-:W-:-:S10]  /*1370*/  DFMA R4, R4, R12, R6 ;  /* 0x0000000c0404722b */ /* 0x000fd40000000006 */
[----:B------:R-:W-:-:S05]  /*1380*/  FFMA R0, RZ, R11, R5 ;  /* 0x0000000bff007223 */ /* 0x000fca0000000005 */
[----:B------:R-:W-:-:S13]  /*1390*/  FSETP.GT.AND P0, PT, |R0|, 1.469367938527859385e-39, PT ;  /* 0x001000000000780b */ /* 0x000fda0003f04200 */
[----:B------:R-:W-:Y:S05]  /*13a0*/  @P0 BRA P1, `(.L_x_13) ;  /* 0x0000000000180947 */ /* 0x000fea0000800000 */
[----:B------:R-:W-:Y:S01]  /*13b0*/  IMAD.MOV.U32 R6, RZ, RZ, R8 ;  /* 0x000000ffff067224 */ /* 0x000fe200078e0008 */
[----:B------:R-:W-:Y:S01]  /*13c0*/  MOV R0, 0x13f0 ;  /* 0x000013f000007802 */ /* 0x000fe20000000f00 */
[----:B------:R-:W-:-:S07]  /*13d0*/  IMAD.MOV.U32 R7, RZ, RZ, R9 ;  /* 0x000000ffff077224 */ /* 0x000fce00078e0009 */
[----:B------:R-:W-:Y:S05]  /*13e0*/  CALL.REL.NOINC `($__internal_0_$__cuda_sm20_div_rn_f64_full) ;  /* 0x0000000000247944 */ /* 0x000fea0003c00000 */
[----:B------:R-:W-:Y:S02]  /*13f0*/  IMAD.MOV.U32 R4, RZ, RZ, R12 ;  /* 0x000000ffff047224 */ /* 0x000fe400078e000c */
[----:B------:R-:W-:-:S07]  /*1400*/  IMAD.MOV.U32 R5, RZ, RZ, R13 ;  /* 0x000000ffff057224 */ /* 0x000fce00078e000d */
.L_x_13:
[----:B------:R-:W-:Y:S05]  /*1410*/  BSYNC.RECONVERGENT B0 ;  /* 0x0000000000007941 */ /* 0x000fea0003800200 */
.L_x_12:
[----:B------:R-:W0:Y:S01]  /*1420*/  LDC.64 R6, c[0x0][0x3a8] ;  /* 0x0000ea00ff067b82 */ /* 0x000e220000000a00 */
[----:B------:R-:W1:Y:S02]  /*1430*/  LDCU UR4, c[0x0][0x3b0] ;  /* 0x00007600ff0477ac */ /* 0x000e640008000800 */
[----:B-1----:R-:W-:-:S04]  /*1440*/  IMAD R3, R2, UR4, R3 ;  /* 0x0000000402037c24 */ /* 0x002fc8000f8e0203 */
[----:B0-----:R-:W-:-:S05]  /*1450*/  IMAD.WIDE R2, R3, 0x8, R6 ;  /* 0x0000000803027825 */ /* 0x001fca00078e0206 */
[----:B------:R-:W-:Y:S01]  /*1460*/  STG.E.64 desc[UR12][R2.64], R4 ;  /* 0x0000000402007986 */ /* 0x000fe2000c101b0c */
[----:B------:R-:W-:Y:S05]  /*1470*/  EXIT ;  /* 0x000000000000794d */ /* 0x000fea0003800000 */
        .weak           $__internal_0_$__cuda_sm20_div_rn_f64_full
        .type           $__internal_0_$__cuda_sm20_div_rn_f64_full,@function
        .size           $__internal_0_$__cuda_sm20_div_rn_f64_full,(.L_x_20 - $__internal_0_$__cuda_sm20_div_rn_f64_full)
$__internal_0_$__cuda_sm20_div_rn_f64_full:
[C---:B------:R-:W-:Y:S01]  /*1480*/  FSETP.GEU.AND P0, PT, |R11|.reuse, 1.469367938527859385e-39, PT ;  /* 0x001000000b00780b */ /* 0x040fe20003f0e200 */
[----:B------:R-:W-:Y:S01]  /*1490*/  BSSY.RECONVERGENT B1, `(.L_x_14) ;  /* 0x0000057000017945 */ /* 0x000fe20003800200 */
[----:B------:R-:W-:Y:S02]  /*14a0*/  LOP3.LUT R4, R11, 0x800fffff, RZ, 0xc0, !PT ;  /* 0x800fffff0b047812 */ /* 0x000fe400078ec0ff */
[C---:B------:R-:W-:Y:S02]  /*14b0*/  FSETP.GEU.AND P2, PT, |R7|.reuse, 1.469367938527859385e-39, PT ;  /* 0x001000000700780b */ /* 0x040fe40003f4e200 */
[----:B------:R-:W-:Y:S01]  /*14c0*/  LOP3.LUT R5, R4, 0x3ff00000, RZ, 0xfc, !PT ;  /* 0x3ff0000004057812 */ /* 0x000fe200078efcff */
[----:B------:R-:W-:Y:S01]  /*14d0*/  IMAD.MOV.U32 R4, RZ, RZ, R10 ;  /* 0x000000ffff047224 */ /* 0x000fe200078e000a */
[----:B------:R-:W-:Y:S02]  /*14e0*/  MOV R16, 0x1 ;  /* 0x0000000100107802 */ /* 0x000fe40000000f00 */
[----:B------:R-:W-:-:S02]  /*14f0*/  LOP3.LUT R12, R7, 0x7ff00000, RZ, 0xc0, !PT ;  /* 0x7ff00000070c7812 */ /* 0x000fc400078ec0ff */
[----:B------:R-:W-:Y:S01]  /*1500*/  LOP3.LUT R15, R11, 0x7ff00000, RZ, 0xc0, !PT ;  /* 0x7ff000000b0f7812 */ /* 0x000fe200078ec0ff */
[----:B------:R-:W-:-:S03]  /*1510*/  @!P0 DMUL R4, R10, 8.98846567431157953865e+307 ;  /* 0x7fe000000a048828 */ /* 0x000fc60000000000 */
[C---:B------:R-:W-:Y:S01]  /*1520*/  ISETP.GE.U32.AND P1, PT, R12.reuse, R15, PT ;  /* 0x0000000f0c00720c */ /* 0x040fe20003f26070 */
[----:B------:R-:W-:Y:S01]  /*1530*/  @!P2 IMAD.MOV.U32 R18, RZ, RZ, RZ ;  /* 0x000000ffff12a224 */ /* 0x000fe200078e00ff */
[----:B------:R-:W-:Y:S01]  /*1540*/  @!P2 LOP3.LUT R13, R11, 0x7ff00000, RZ, 0xc0, !PT ;  /* 0x7ff000000b0da812 */ /* 0x000fe200078ec0ff */
[----:B------:R-:W0:Y:S03]  /*1550*/  MUFU.RCP64H R17, R5 ;  /* 0x0000000500117308 */ /* 0x000e260000001800 */
[----:B------:R-:W-:Y:S01]  /*1560*/  @!P2 ISETP.GE.U32.AND P3, PT, R12, R13, PT ;  /* 0x0000000d0c00a20c */ /* 0x000fe20003f66070 */
[----:B------:R-:W-:-:S05]  /*1570*/  IMAD.MOV.U32 R13, RZ, RZ, 0x1ca00000 ;  /* 0x1ca00000ff0d7424 */ /* 0x000fca00078e00ff */
[----:B------:R-:W-:-:S04]  /*1580*/  @!P2 SEL R19, R13, 0x63400000, !P3 ;  /* 0x634000000d13a807 */ /* 0x000fc80005800000 */
[----:B------:R-:W-:Y:S01]  /*1590*/  @!P2 LOP3.LUT R19, R19, 0x80000000, R7, 0xf8, !PT ;  /* 0x800000001313a812 */ /* 0x000fe200078ef807 */
[----:B0-----:R-:W-:-:S03]  /*15a0*/  DFMA R8, R16, -R4, 1 ;  /* 0x3ff000001008742b */ /* 0x001fc60000000804 */
[----:B------:R-:W-:-:S05]  /*15b0*/  @!P2 LOP3.LUT R19, R19, 0x100000, RZ, 0xfc, !PT ;  /* 0x001000001313a812 */ /* 0x000fca00078efcff */
[----:B------:R-:W-:-:S08]  /*15c0*/  DFMA R8, R8, R8, R8 ;  /* 0x000000080808722b */ /* 0x000fd00000000008 */
[----:B------:R-:W-:Y:S01]  /*15d0*/  DFMA R16, R16, R8, R16 ;  /* 0x000000081010722b */ /* 0x000fe20000000010 */
[----:B------:R-:W-:Y:S01]  /*15e0*/  SEL R9, R13, 0x63400000, !P1 ;  /* 0x634000000d097807 */ /* 0x000fe20004800000 */
[----:B------:R-:W-:-:S03]  /*15f0*/  IMAD.MOV.U32 R8, RZ, RZ, R6 ;  /* 0x000000ffff087224 */ /* 0x000fc600078e0006 */
[----:B------:R-:W-:-:S03]  /*1600*/  LOP3.LUT R9, R9, 0x800fffff, R7, 0xf8, !PT ;  /* 0x800fffff09097812 */ /* 0x000fc600078ef807 */
[----:B------:R-:W-:-:S03]  /*1610*/  DFMA R20, R16, -R4, 1 ;  /* 0x3ff000001014742b */ /* 0x000fc60000000804 */
[----:B------:R-:W-:-:S05]  /*1620*/  @!P2 DFMA R8, R8, 2, -R18 ;  /* 0x400000000808a82b */ /* 0x000fca0000000812 */
[----:B------:R-:W-:Y:S01]  /*1630*/  DFMA R16, R16, R20, R16 ;  /* 0x000000141010722b */ /* 0x000fe20000000010 */
[----:B------:R-:W-:Y:S02]  /*1640*/  IMAD.MOV.U32 R21, RZ, RZ, R12 ;  /* 0x000000ffff157224 */ /* 0x000fe400078e000c */
[----:B------:R-:W-:Y:S01]  /*1650*/  IMAD.MOV.U32 R20, RZ, RZ, R15 ;  /* 0x000000ffff147224 */ /* 0x000fe200078e000f */
[----:B------:R-:W-:Y:S02]  /*1660*/  @!P0 LOP3.LUT R20, R5, 0x7ff00000, RZ, 0xc0, !PT ;  /* 0x7ff0000005148812 */ /* 0x000fe400078ec0ff */
[----:B------:R-:W-:Y:S02]  /*1670*/  @!P2 LOP3.LUT R21, R9, 0x7ff00000, RZ, 0xc0, !PT ;  /* 0x7ff000000915a812 */ /* 0x000fe400078ec0ff */
[----:B------:R-:W-:Y:S01]  /*1680*/  DMUL R18, R16, R8 ;  /* 0x0000000810127228 */ /* 0x000fe20000000000 */
[----:B------:R-:W-:Y:S02]  /*1690*/  VIADD R23, R20, 0xffffffff ;  /* 0xffffffff14177836 */ /* 0x000fe40000000000 */
[----:B------:R-:W-:-:S05]  /*16a0*/  VIADD R22, R21, 0xffffffff ;  /* 0xffffffff15167836 */ /* 0x000fca0000000000 */
[----:B------:R-:W-:Y:S01]  /*16b0*/  DFMA R14, R18, -R4, R8 ;  /* 0x80000004120e722b */ /* 0x000fe20000000008 */
[----:B------:R-:W-:-:S04]  /*16c0*/  ISETP.GT.U32.AND P0, PT, R22, 0x7feffffe, PT ;  /* 0x7feffffe1600780c */ /* 0x000fc80003f04070 */
[----:B------:R-:W-:-:S03]  /*16d0*/  ISETP.GT.U32.OR P0, PT, R23, 0x7feffffe, P0 ;  /* 0x7feffffe1700780c */ /* 0x000fc60000704470 */
[----:B------:R-:W-:-:S10]  /*16e0*/  DFMA R14, R16, R14, R18 ;  /* 0x0000000e100e722b */ /* 0x000fd40000000012 */
[----:B------:R-:W-:Y:S05]  /*16f0*/  @P0 BRA `(.L_x_15) ;  /* 0x00000000006c0947 */ /* 0x000fea0003800000 */
[----:B------:R-:W-:-:S04]  /*1700*/  LOP3.LUT R7, R11, 0x7ff00000, RZ, 0xc0, !PT ;  /* 0x7ff000000b077812 */ /* 0x000fc800078ec0ff */
[CC--:B------:R-:W-:Y:S02]  /*1710*/  VIADDMNMX R6, R12.reuse, -R7.reuse, 0xb9600000, !PT ;  /* 0xb96000000c067446 */ /* 0x0c0fe40007800907 */
[----:B------:R-:W-:Y:S02]  /*1720*/  ISETP.GE.U32.AND P0, PT, R12, R7, PT ;  /* 0x000000070c00720c */ /* 0x000fe40003f06070 */
[----:B------:R-:W-:Y:S02]  /*1730*/  VIMNMX R6, PT, PT, R6, 0x46a00000, PT ;  /* 0x46a0000006067848 */ /* 0x000fe40003fe0100 */
[----:B------:R-:W-:-:S04]  /*1740*/  SEL R13, R13, 0x63400000, !P0 ;  /* 0x634000000d0d7807 */ /* 0x000fc80004000000 */
[----:B------:R-:W-:Y:S01]  /*1750*/  IADD3 R16, PT, PT, -R13, R6, RZ ;  /* 0x000000060d107210 */ /* 0x000fe20007ffe1ff */
[----:B------:R-:W-:-:S04]  /*1760*/  IMAD.MOV.U32 R6, RZ, RZ, RZ ;  /* 0x000000ffff067224 */ /* 0x000fc800078e00ff */
[----:B------:R-:W-:-:S06]  /*1770*/  VIADD R7, R16, 0x7fe00000 ;  /* 0x7fe0000010077836 */ /* 0x000fcc0000000000 */
[----:B------:R-:W-:-:S10]  /*1780*/  DMUL R12, R14, R6 ;  /* 0x000000060e0c7228 */ /* 0x000fd40000000000 */
[----:B------:R-:W-:-:S13]  /*1790*/  FSETP.GTU.AND P0, PT, |R13|, 1.469367938527859385e-39, PT ;  /* 0x001000000d00780b */ /* 0x000fda0003f0c200 */
[----:B------:R-:W-:Y:S05]  /*17a0*/  @P0 BRA `(.L_x_16) ;  /* 0x0000000000940947 */ /* 0x000fea0003800000 */
[----:B------:R-:W-:Y:S01]  /*17b0*/  DFMA R4, R14, -R4, R8 ;  /* 0x800000040e04722b */ /* 0x000fe20000000008 */
[----:B------:R-:W-:-:S09]  /*17c0*/  IMAD.MOV.U32 R6, RZ, RZ, RZ ;  /* 0x000000ffff067224 */ /* 0x000fd200078e00ff */
[C---:B------:R-:W-:Y:S02]  /*17d0*/  FSETP.NEU.AND P0, PT, R5.reuse, RZ, PT ;  /* 0x000000ff0500720b */ /* 0x040fe40003f0d000 */
[----:B------:R-:W-:-:S04]  /*17e0*/  LOP3.LUT R11, R5, 0x80000000, R11, 0x48, !PT ;  /* 0x80000000050b7812 */ /* 0x000fc800078e480b */
[----:B------:R-:W-:-:S07]  /*17f0*/  LOP3.LUT R7, R11, R7, RZ, 0xfc, !PT ;  /* 0x000000070b077212 */ /* 0x000fce00078efcff */
[----:B------:R-:W-:Y:S05]  /*1800*/  @!P0 BRA `(.L_x_16) ;  /* 0x00000000007c8947 */ /* 0x000fea0003800000 */
[----:B------:R-:W-:Y:S01]  /*1810*/  IMAD.MOV R5, RZ, RZ, -R16 ;  /* 0x000000ffff057224 */ /* 0x000fe200078e0a10 */
[----:B------:R-:W-:Y:S01]  /*1820*/  DMUL.RP R6, R14, R6 ;  /* 0x000000060e067228 */ /* 0x000fe20000008000 */
[----:B------:R-:W-:-:S06]  /*1830*/  IMAD.MOV.U32 R4, RZ, RZ, RZ ;  /* 0x000000ffff047224 */ /* 0x000fcc00078e00ff */
[----:B------:R-:W-:-:S03]  /*1840*/  DFMA R4, R12, -R4, R14 ;  /* 0x800000040c04722b */ /* 0x000fc6000000000e */
[----:B------:R-:W-:-:S03]  /*1850*/  LOP3.LUT R11, R7, R11, RZ, 0x3c, !PT ;  /* 0x0000000b070b7212 */ /* 0x000fc600078e3cff */
[----:B------:R-:W-:-:S04]  /*1860*/  IADD3 R4, PT, PT, -R16, -0x43300000, RZ ;  /* 0xbcd0000010047810 */ /* 0x000fc80007ffe1ff */
[----:B------:R-:W-:-:S04]  /*1870*/  FSETP.NEU.AND P0, PT, |R5|, R4, PT ;  /* 0x000000040500720b */ /* 0x000fc80003f0d200 */
[----:B------:R-:W-:Y:S02]  /*1880*/  FSEL R12, R6, R12, !P0 ;  /* 0x0000000c060c7208 */ /* 0x000fe40004000000 */
[----:B------:R-:W-:Y:S01]  /*1890*/  FSEL R13, R11, R13, !P0 ;  /* 0x0000000d0b0d7208 */ /* 0x000fe20004000000 */
[----:B------:R-:W-:Y:S06]  /*18a0*/  BRA `(.L_x_16) ;  /* 0x0000000000547947 */ /* 0x000fec0003800000 */
.L_x_15:
[----:B------:R-:W-:-:S14]  /*18b0*/  DSETP.NAN.AND P0, PT, R6, R6, PT ;  /* 0x000000060600722a */ /* 0x000fdc0003f08000 */
[----:B------:R-:W-:Y:S05]  /*18c0*/  @P0 BRA `(.L_x_17) ;  /* 0x0000000000440947 */ /* 0x000fea0003800000 */
[----:B------:R-:W-:-:S14]  /*18d0*/  DSETP.NAN.AND P0, PT, R10, R10, PT ;  /* 0x0000000a0a00722a */ /* 0x000fdc0003f08000 */
[----:B------:R-:W-:Y:S05]  /*18e0*/  @P0 BRA `(.L_x_18) ;  /* 0x0000000000300947 */ /* 0x000fea0003800000 */
[----:B------:R-:W-:Y:S01]  /*18f0*/  ISETP.NE.AND P0, PT, R21, R20, PT ;  /* 0x000000141500720c */ /* 0x000fe20003f05270 */
[----:B------:R-:W-:Y:S02]  /*1900*/  IMAD.MOV.U32 R12, RZ, RZ, 0x0 ;  /* 0x00000000ff0c7424 */ /* 0x000fe400078e00ff */
[----:B------:R-:W-:-:S10]  /*1910*/  IMAD.MOV.U32 R13, RZ, RZ, -0x80000 ;  /* 0xfff80000ff0d7424 */ /* 0x000fd400078e00ff */
[----:B------:R-:W-:Y:S05]  /*1920*/  @!P0 BRA `(.L_x_16) ;  /* 0x0000000000348947 */ /* 0x000fea0003800000 */
[----:B------:R-:W-:Y:S02]  /*1930*/  ISETP.NE.AND P0, PT, R21, 0x7ff00000, PT ;  /* 0x7ff000001500780c */ /* 0x000fe40003f05270 */
[----:B------:R-:W-:Y:S02]  /*1940*/  LOP3.LUT R13, R7, 0x80000000, R11, 0x48, !PT ;  /* 0x80000000070d7812 */ /* 0x000fe400078e480b */
[----:B------:R-:W-:-:S13]  /*1950*/  ISETP.EQ.OR P0, PT, R20, RZ, !P0 ;  /* 0x000000ff1400720c */ /* 0x000fda0004702670 */
[----:B------:R-:W-:Y:S02]  /*1960*/  @P0 LOP3.LUT R4, R13, 0x7ff00000, RZ, 0xfc, !PT ;  /* 0x7ff000000d040812 */ /* 0x000fe400078efcff */
[----:B------:R-:W-:Y:S01]  /*1970*/  @!P0 MOV R12, RZ ;  /* 0x000000ff000c8202 */ /* 0x000fe20000000f00 */
[----:B------:R-:W-:Y:S02]  /*1980*/  @P0 IMAD.MOV.U32 R12, RZ, RZ, RZ ;  /* 0x000000ffff0c0224 */ /* 0x000fe400078e00ff */
[----:B------:R-:W-:Y:S01]  /*1990*/  @P0 IMAD.MOV.U32 R13, RZ, RZ, R4 ;  /* 0x000000ffff0d0224 */ /* 0x000fe200078e0004 */
[----:B------:R-:W-:Y:S06]  /*19a0*/  BRA `(.L_x_16) ;  /* 0x0000000000147947 */ /* 0x000fec0003800000 */
.L_x_18:
[----:B------:R-:W-:Y:S01]  /*19b0*/  LOP3.LUT R13, R11, 0x80000, RZ, 0xfc, !PT ;  /* 0x000800000b0d7812 */ /* 0x000fe200078efcff */
[----:B------:R-:W-:Y:S01]  /*19c0*/  IMAD.MOV.U32 R12, RZ, RZ, R10 ;  /* 0x000000ffff0c7224 */ /* 0x000fe200078e000a */
[----:B------:R-:W-:Y:S06]  /*19d0*/  BRA `(.L_x_16) ;  /* 0x0000000000087947 */ /* 0x000fec0003800000 */
.L_x_17:
[----:B------:R-:W-:Y:S01]  /*19e0*/  LOP3.LUT R13, R7, 0x80000, RZ, 0xfc, !PT ;  /* 0x00080000070d7812 */ /* 0x000fe200078efcff */
[----:B------:R-:W-:-:S07]  /*19f0*/  IMAD.MOV.U32 R12, RZ, RZ, R6 ;  /* 0x000000ffff0c7224 */ /* 0x000fce00078e0006 */
.L_x_16:
[----:B------:R-:W-:Y:S05]  /*1a00*/  BSYNC.RECONVERGENT B1 ;  /* 0x0000000000017941 */ /* 0x000fea0003800200 */
.L_x_14:
[----:B------:R-:W-:Y:S02]  /*1a10*/  IMAD.MOV.U32 R4, RZ, RZ, R0 ;  /* 0x000000ffff047224 */ /* 0x000fe400078e0000 */
[----:B------:R-:W-:-:S04]  /*1a20*/  IMAD.MOV.U32 R5, RZ, RZ, 0x0 ;  /* 0x00000000ff057424 */ /* 0x000fc800078e00ff */
[----:B------:R-:W-:Y:S05]  /*1a30*/  RET.REL.NODEC R4 `(_Z31C_e_H_optim_compute_P_HT_kernelPdS_S_PiS0_S_iiii) ;  /* 0xffffffe404707950 */ /* 0x000fea0003c3ffff */
.L_x_19:
[----:B------:R-:W-:-:S00]  /*1a40*/  BRA `(.L_x_19) ;  /* 0xfffffffc00fc7947 */ /* 0x000fc0000383ffff */
[----:B------:R-:W-:-:S00]  /*1a50*/  NOP ;  /* 0x0000000000007918 */ /* 0x000fc00000000000 */
        /* <DEDUP_REMOVED lines=10> */
.L_x_20:


//--------------------- .nv.shared._Z31C_e_H_optim_compute_P_HT_kernelPdS_S_PiS0_S_iiii --------------------------
	.section	.nv.shared._Z31C_e_H_optim_compute_P_HT_kernelPdS_S_PiS0_S_iiii,"aw",@nobits
	.sectionflags	@""
	.align	8
.nv.shared._Z31C_e_H_optim_compute_P_HT_kernelPdS_S_PiS0_S_iiii:
	.zero		9216


//--------------------- .nv.shared.reserved.0     --------------------------
	.section	.nv.shared.reserved.0,"aw",@nobits
	.weak		__nv_reservedSMEM_offset_0_alias
	.size		__nv_reservedSMEM_offset_0_alias, 0, 64
	.other		__nv_reservedSMEM_offset_0_alias,@"STO_CUDA_RESERVED_SHARED STV_DEFAULT"
__nv_reservedSMEM_offset_0_alias:
	.zero		0
	.zero		64


//--------------------- .nv.constant0._Z31C_e_H_optim_compute_P_HT_kernelPdS_S_PiS0_S_iiii --------------------------
	.section	.nv.constant0._Z31C_e_H_optim_compute_P_HT_kernelPdS_S_PiS0_S_iiii,"a",@progbits
	.sectionflags	@""
	.align	4
.nv.constant0._Z31C_e_H_optim_compute_P_HT_kernelPdS_S_PiS0_S_iiii:
	.zero		960


//--------------------- SYMBOLS --------------------------

	.type		.nv.reservedSmem.offset0,@object
	.size		.nv.reservedSmem.offset0,0x4
	.type		.nv.reservedSmem.cap,@object
	.size		.nv.reservedSmem.cap,0x4
